	.headerflags	@"EF_CUDA_TEXMODE_UNIFIED EF_CUDA_64BIT_ADDRESS EF_CUDA_SM86 EF_CUDA_VIRTUAL_SM(EF_CUDA_SM86)"
	.elftype	@"ET_EXEC"


//--------------------- .nv.info                  --------------------------
	.section	.nv.info,"",@"SHT_CUDA_INFO"
	.align	4


	//----- nvinfo : EIATTR_REGCOUNT
	.align		4
        /*0000*/ 	.byte	0x04, 0x2f
        /*0002*/ 	.short	(.L_1 - .L_0)
	.align		4
.L_0:
        /*0004*/ 	.word	index@(recompute_w_u_fwd_kernel)
        /*0008*/ 	.word	0x00000045


	//----- nvinfo : EIATTR_MAX_STACK_SIZE
	.align		4
.L_1:
        /*000c*/ 	.byte	0x04, 0x23
        /*000e*/ 	.short	(.L_3 - .L_2)
	.align		4
.L_2:
        /*0010*/ 	.word	index@(recompute_w_u_fwd_kernel)
        /*0014*/ 	.word	0x00000000


	//----- nvinfo : EIATTR_MIN_STACK_SIZE
	.align		4
.L_3:
        /*0018*/ 	.byte	0x04, 0x12
        /*001a*/ 	.short	(.L_5 - .L_4)
	.align		4
.L_4:
        /*001c*/ 	.word	index@(recompute_w_u_fwd_kernel)
        /*0020*/ 	.word	0x00000000


	//----- nvinfo : EIATTR_FRAME_SIZE
	.align		4
.L_5:
        /*0024*/ 	.byte	0x04, 0x11
        /*0026*/ 	.short	(.L_7 - .L_6)
	.align		4
.L_6:
        /*0028*/ 	.word	index@(recompute_w_u_fwd_kernel)
        /*002c*/ 	.word	0x00000000
.L_7:


//--------------------- .nv.info.recompute_w_u_fwd_kernel --------------------------
	.section	.nv.info.recompute_w_u_fwd_kernel,"",@"SHT_CUDA_INFO"
	.align	4


	//----- nvinfo : EIATTR_CUDA_API_VERSION
	.align		4
        /*0000*/ 	.byte	0x04, 0x37
        /*0002*/ 	.short	(.L_9 - .L_8)
.L_8:
        /*0004*/ 	.word	0x0000007b


	//----- nvinfo : EIATTR_SW2861232_WAR
	.align		4
.L_9:
        /*0008*/ 	.byte	0x01, 0x35
	.zero		2


	//----- nvinfo : EIATTR_PARAM_CBANK
	.align		4
        /*000c*/ 	.byte	0x04, 0x0a
        /*000e*/ 	.short	(.L_11 - .L_10)
	.align		4
.L_10:
        /*0010*/ 	.word	index@(.nv.constant0.recompute_w_u_fwd_kernel)
        /*0014*/ 	.short	0x0160
        /*0016*/ 	.short	0x0044


	//----- nvinfo : EIATTR_CBANK_PARAM_SIZE
	.align		4
.L_11:
        /*0018*/ 	.byte	0x03, 0x19
        /*001a*/ 	.short	0x0044


	//----- nvinfo : EIATTR_KPARAM_INFO
	.align		4
        /*001c*/ 	.byte	0x04, 0x17
        /*001e*/ 	.short	(.L_13 - .L_12)
.L_12:
        /*0020*/ 	.word	0x00000000
        /*0024*/ 	.short	0x0008
        /*0026*/ 	.short	0x0040
        /*0028*/ 	.byte	0x00, 0xf0, 0x11, 0x00


	//----- nvinfo : EIATTR_KPARAM_INFO
	.align		4
.L_13:
        /*002c*/ 	.byte	0x04, 0x17
        /*002e*/ 	.short	(.L_15 - .L_14)
.L_14:
        /*0030*/ 	.word	0x00000000
        /*0034*/ 	.short	0x0007
        /*0036*/ 	.short	0x0038
        /*0038*/ 	.byte	0x00, 0xf0, 0x21, 0x00


	//----- nvinfo : EIATTR_KPARAM_INFO
	.align		4
.L_15:
        /*003c*/ 	.byte	0x04, 0x17
        /*003e*/ 	.short	(.L_17 - .L_16)
.L_16:
        /*0040*/ 	.word	0x00000000
        /*0044*/ 	.short	0x0006
        /*0046*/ 	.short	0x0030
        /*0048*/ 	.byte	0x00, 0xf0, 0x21, 0x00


	//----- nvinfo : EIATTR_KPARAM_INFO
	.align		4
.L_17:
        /*004c*/ 	.byte	0x04, 0x17
        /*004e*/ 	.short	(.L_19 - .L_18)
.L_18:
        /*0050*/ 	.word	0x00000000
        /*0054*/ 	.short	0x0005
        /*0056*/ 	.short	0x0028
        /*0058*/ 	.byte	0x00, 0xf0, 0x21, 0x00


	//----- nvinfo : EIATTR_KPARAM_INFO
	.align		4
.L_19:
        /*005c*/ 	.byte	0x04, 0x17
        /*005e*/ 	.short	(.L_21 - .L_20)
.L_20:
        /*0060*/ 	.word	0x00000000
        /*0064*/ 	.short	0x0004
        /*0066*/ 	.short	0x0020
        /*0068*/ 	.byte	0x00, 0xf0, 0x21, 0x00


	//----- nvinfo : EIATTR_KPARAM_INFO
	.align		4
.L_21:
        /*006c*/ 	.byte	0x04, 0x17
        /*006e*/ 	.short	(.L_23 - .L_22)
.L_22:
        /*0070*/ 	.word	0x00000000
        /*0074*/ 	.short	0x0003
        /*0076*/ 	.short	0x0018
        /*0078*/ 	.byte	0x00, 0xf0, 0x21, 0x00


	//----- nvinfo : EIATTR_KPARAM_INFO
	.align		4
.L_23:
        /*007c*/ 	.byte	0x04, 0x17
        /*007e*/ 	.short	(.L_25 - .L_24)
.L_24:
        /*0080*/ 	.word	0x00000000
        /*0084*/ 	.short	0x0002
        /*0086*/ 	.short	0x0010
        /*0088*/ 	.byte	0x00, 0xf0, 0x21, 0x00


	//----- nvinfo : EIATTR_KPARAM_INFO
	.align		4
.L_25:
        /*008c*/ 	.byte	0x04, 0x17
        /*008e*/ 	.short	(.L_27 - .L_26)
.L_26:
        /*0090*/ 	.word	0x00000000
        /*0094*/ 	.short	0x0001
        /*0096*/ 	.short	0x0008
        /*0098*/ 	.byte	0x00, 0xf0, 0x21, 0x00


	//----- nvinfo : EIATTR_KPARAM_INFO
	.align		4
.L_27:
        /*009c*/ 	.byte	0x04, 0x17
        /*009e*/ 	.short	(.L_29 - .L_28)
.L_28:
        /*00a0*/ 	.word	0x00000000
        /*00a4*/ 	.short	0x0000
        /*00a6*/ 	.short	0x0000
        /*00a8*/ 	.byte	0x00, 0xf0, 0x21, 0x00


	//----- nvinfo : EIATTR_MAXREG_COUNT
	.align		4
.L_29:
        /*00ac*/ 	.byte	0x03, 0x1b
        /*00ae*/ 	.short	0x00ff


	//----- nvinfo : EIATTR_EXIT_INSTR_OFFSETS
	.align		4
        /*00b0*/ 	.byte	0x04, 0x1c
        /*00b2*/ 	.short	(.L_31 - .L_30)


	//   ....[0]....
.L_30:
        /*00b4*/ 	.word	0x000022d0


	//----- nvinfo : EIATTR_MAX_THREADS
	.align		4
.L_31:
        /*00b8*/ 	.byte	0x04, 0x05
        /*00ba*/ 	.short	(.L_33 - .L_32)
.L_32:
        /*00bc*/ 	.word	0x00000080
        /*00c0*/ 	.word	0x00000001
        /*00c4*/ 	.word	0x00000001
.L_33:


//--------------------- .nv.rel.action            --------------------------
	.section	.nv.rel.action,"",@"SHT_CUDA_RELOCINFO"
	.align	8
	.sectionentsize	8
        /*0000*/ 	.byte	0x73, 0x00, 0x00, 0x00, 0x00, 0x00, 0x00, 0x00, 0x00, 0x00, 0x00, 0x11, 0x25, 0x00, 0x05, 0x36


//--------------------- .nv.constant0.recompute_w_u_fwd_kernel --------------------------
	.section	.nv.constant0.recompute_w_u_fwd_kernel,"a",@progbits
	.align	4
.nv.constant0.recompute_w_u_fwd_kernel:
	.zero		420


//--------------------- .text.recompute_w_u_fwd_kernel --------------------------
	.section	.text.recompute_w_u_fwd_kernel,"ax",@progbits
	.sectionflags	@"SHF_BARRIERS=1"
	.sectioninfo	@"SHI_REGISTERS=69"
	.align	128
        .global         recompute_w_u_fwd_kernel
        .type           recompute_w_u_fwd_kernel,@function
        .size           recompute_w_u_fwd_kernel,(.L_x_3 - recompute_w_u_fwd_kernel)
        .other          recompute_w_u_fwd_kernel,@"STO_CUDA_ENTRY STV_DEFAULT"
recompute_w_u_fwd_kernel:
.text.recompute_w_u_fwd_kernel:
[----:B------:R-:W-:-:S02]  /*0000*/  IMAD.MOV.U32 R1, RZ, RZ, c[0x0][0x28] ;  /* 0x00000a00ff017624 */ /* 0x000fc400078e00ff */
[----:B------:R-:W1:Y:S01]  /*0010*/  S2R R4, SR_CTAID.X ;  /* 0x0000000000047919 */ /* 0x000e620000002500 */
[----:B------:R-:W-:Y:S01]  /*0020*/  IMAD.MOV.U32 R7, RZ, RZ, 0x4 ;  /* 0x00000004ff077424 */ /* 0x000fe200078e00ff */
[----:B------:R-:W-:Y:S01]  /*0030*/  ULDC.64 UR8, c[0x0][0x118] ;  /* 0x0000460000087ab9 */ /* 0x000fe20000000a00 */
[----:B-1----:R-:W-:-:S04]  /*0040*/  IMAD.SHL.U32 R4, R4, 0x2, RZ ;  /* 0x0000000204047824 */ /* 0x002fc800078e00ff */
[----:B------:R-:W-:-:S05]  /*0050*/  IMAD.WIDE R4, R4, R7, c[0x0][0x198] ;  /* 0x0000660004047625 */ /* 0x000fca00078e0207 */
[----:B------:R-:W2:Y:S04]  /*0060*/  LDG.E R6, [R4.64] ;  /* 0x0000000804067981 */ /* 0x000ea8000c1e1900 */
[----:B------:R-:W3:Y:S04]  /*0070*/  LDG.E R2, [R4.64+0x4] ;  /* 0x0000040804027981 */ /* 0x000ee8000c1e1900 */
[----:B------:R-:W1:Y:S04]  /*0080*/  S2R R11, SR_CTAID.Y ;  /* 0x00000000000b7919 */ /* 0x000e680000002600 */
[----:B------:R-:W4:Y:S01]  /*0090*/  S2R R3, SR_TID.X ;  /* 0x0000000000037919 */ /* 0x000f220000002100 */
[----:B--2---:R-:W-:-:S05]  /*00a0*/  IMAD.WIDE R6, R6, R7, c[0x0][0x190] ;  /* 0x0000640006067625 */ /* 0x004fca00078e0207 */
[----:B------:R3:W2:Y:S04]  /*00b0*/  LDG.E R10, [R6.64] ;  /* 0x00000008060a7981 */ /* 0x0006a8000c1e1900 */
[----:B------:R3:W2:Y:S01]  /*00c0*/  LDG.E R15, [R6.64+0x4] ;  /* 0x00000408060f7981 */ /* 0x0006a2000c1e1900 */
[----:B-1----:R-:W-:Y:S01]  /*00d0*/  SHF.R.S32.HI R0, RZ, 0x1f, R11 ;  /* 0x0000001fff007819 */ /* 0x002fe2000001140b */
[----:B----4-:R-:W-:Y:S01]  /*00e0*/  IMAD.SHL.U32 R34, R3, 0x8, RZ ;  /* 0x0000000803227824 */ /* 0x010fe200078e00ff */
[----:B------:R-:W-:Y:S01]  /*00f0*/  SHF.R.U32.HI R41, RZ, 0x3, R3 ;  /* 0x00000003ff297819 */ /* 0x000fe20000011603 */
[----:B---3--:R-:W-:Y:S01]  /*0100*/  IMAD.SHL.U32 R2, R2, 0x40, RZ ;  /* 0x0000004002027824 */ /* 0x008fe200078e00ff */
[----:B------:R-:W-:Y:S01]  /*0110*/  LEA.HI R0, R0, R11, RZ, 0x4 ;  /* 0x0000000b00007211 */ /* 0x000fe200078f20ff */
[----:B------:R-:W-:Y:S01]  /*0120*/  IMAD.MOV.U32 R5, RZ, RZ, 0x2 ;  /* 0x00000002ff057424 */ /* 0x000fe200078e00ff */
[----:B------:R-:W-:-:S02]  /*0130*/  LOP3.LUT R4, R34, 0x38, RZ, 0xc0, !PT ;  /* 0x0000003822047812 */ /* 0x000fc400078ec0ff */
[----:B------:R-:W-:Y:S02]  /*0140*/  LOP3.LUT R0, R0, 0xfffffff0, RZ, 0xc0, !PT ;  /* 0xfffffff000007812 */ /* 0x000fe400078ec0ff */
[----:B------:R-:W-:Y:S01]  /*0150*/  SGXT.U32 R41, R41, 0x4 ;  /* 0x000000042929781a */ /* 0x000fe20000000000 */
[----:B------:R-:W-:Y:S01]  /*0160*/  IMAD.WIDE.U32 R6, R4, 0x2, RZ ;  /* 0x0000000204067825 */ /* 0x000fe200078e00ff */
[----:B------:R-:W-:Y:S02]  /*0170*/  SHF.R.S32.HI R35, RZ, 0x1f, R2 ;  /* 0x0000001fff237819 */ /* 0x000fe40000011402 */
[C---:B------:R-:W-:Y:S01]  /*0180*/  LOP3.LUT R4, R2.reuse, R41, RZ, 0xfc, !PT ;  /* 0x0000002902047212 */ /* 0x040fe200078efcff */
[----:B------:R-:W-:Y:S01]  /*0190*/  IMAD.IADD R11, R11, 0x1, -R0 ;  /* 0x000000010b0b7824 */ /* 0x000fe200078e0a00 */
[C-C-:B------:R-:W-:Y:S02]  /*01a0*/  LOP3.LUT R0, R2.reuse, 0x10, R41.reuse, 0xfe, !PT ;  /* 0x0000001002007812 */ /* 0x140fe400078efe29 */
[--C-:B------:R-:W-:Y:S01]  /*01b0*/  LOP3.LUT R14, R2, 0x30, R41.reuse, 0xfe, !PT ;  /* 0x00000030020e7812 */ /* 0x100fe200078efe29 */
[----:B------:R-:W-:Y:S01]  /*01c0*/  IMAD.SHL.U32 R29, R4, 0x800, RZ ;  /* 0x00000800041d7824 */ /* 0x000fe200078e00ff */
[----:B------:R-:W-:Y:S01]  /*01d0*/  LOP3.LUT R20, R2, 0x20, R41, 0xfe, !PT ;  /* 0x0000002002147812 */ /* 0x000fe200078efe29 */
[----:B------:R-:W-:Y:S01]  /*01e0*/  IMAD.SHL.U32 R21, R0, 0x800, RZ ;  /* 0x0000080000157824 */ /* 0x000fe200078e00ff */
[--C-:B------:R-:W-:Y:S01]  /*01f0*/  SHF.L.U64.HI R31, R4, 0xb, R35.reuse ;  /* 0x0000000b041f7819 */ /* 0x100fe20000010223 */
[----:B------:R-:W-:Y:S01]  /*0200*/  IMAD.SHL.U32 R27, R14, 0x800, RZ ;  /* 0x000008000e1b7824 */ /* 0x000fe200078e00ff */
[----:B------:R-:W-:Y:S01]  /*0210*/  SHF.L.U64.HI R25, R0, 0xb, R35 ;  /* 0x0000000b00197819 */ /* 0x000fe20000010223 */
[----:B------:R-:W-:Y:S01]  /*0220*/  IMAD.SHL.U32 R23, R20, 0x800, RZ ;  /* 0x0000080014177824 */ /* 0x000fe200078e00ff */
[----:B------:R-:W-:-:S02]  /*0230*/  LOP3.LUT R29, R29, R6, RZ, 0xfc, !PT ;  /* 0x000000061d1d7212 */ /* 0x000fc400078efcff */
[-C--:B------:R-:W-:Y:S02]  /*0240*/  LOP3.LUT R21, R21, R6.reuse, RZ, 0xfc, !PT ;  /* 0x0000000615157212 */ /* 0x080fe400078efcff */
[----:B------:R-:W-:Y:S02]  /*0250*/  SHF.L.U64.HI R17, R14, 0xb, R35 ;  /* 0x0000000b0e117819 */ /* 0x000fe40000010223 */
[-C--:B------:R-:W-:Y:S02]  /*0260*/  LOP3.LUT R27, R27, R6.reuse, RZ, 0xfc, !PT ;  /* 0x000000061b1b7212 */ /* 0x080fe400078efcff */
[----:B------:R-:W-:Y:S02]  /*0270*/  SHF.R.U32.HI R49, RZ, 0x2, R3 ;  /* 0x00000002ff317819 */ /* 0x000fe40000011603 */
[----:B------:R-:W-:Y:S02]  /*0280*/  LOP3.LUT R23, R23, R6, RZ, 0xfc, !PT ;  /* 0x0000000617177212 */ /* 0x000fe400078efcff */
[----:B------:R-:W-:-:S02]  /*0290*/  SHF.L.U64.HI R19, R20, 0xb, R35 ;  /* 0x0000000b14137819 */ /* 0x000fc40000010223 */
[-C--:B------:R-:W-:Y:S02]  /*02a0*/  LOP3.LUT R31, R31, R7.reuse, RZ, 0xfc, !PT ;  /* 0x000000071f1f7212 */ /* 0x080fe400078efcff */
[-C--:B------:R-:W-:Y:S02]  /*02b0*/  LOP3.LUT R25, R25, R7.reuse, RZ, 0xfc, !PT ;  /* 0x0000000719197212 */ /* 0x080fe400078efcff */
[-C--:B------:R-:W-:Y:S02]  /*02c0*/  LOP3.LUT R17, R17, R7.reuse, RZ, 0xfc, !PT ;  /* 0x0000000711117212 */ /* 0x080fe400078efcff */
[----:B------:R-:W-:Y:S02]  /*02d0*/  SGXT.U32 R49, R49, 0x5 ;  /* 0x000000053131781a */ /* 0x000fe40000000000 */
[----:B------:R-:W-:Y:S02]  /*02e0*/  LOP3.LUT R19, R19, R7, RZ, 0xfc, !PT ;  /* 0x0000000713137212 */ /* 0x000fe400078efcff */
[----:B------:R-:W-:-:S04]  /*02f0*/  LOP3.LUT R36, R2, R49, RZ, 0xfc, !PT ;  /* 0x0000003102247212 */ /* 0x000fc800078efcff */
[----:B------:R-:W-:Y:S02]  /*0300*/  ISETP.GT.U32.AND P5, PT, R36, -0x1, PT ;  /* 0xffffffff2400780c */ /* 0x000fe40003fa4070 */
[----:B------:R-:W-:Y:S01]  /*0310*/  PRMT R24, RZ, 0x7610, R24 ;  /* 0x00007610ff187816 */ /* 0x000fe20000000018 */
[----:B--2---:R-:W-:-:S04]  /*0320*/  IMAD.SHL.U32 R8, R10, 0x10, RZ ;  /* 0x000000100a087824 */ /* 0x004fc800078e00ff */
[----:B------:R-:W-:Y:S02]  /*0330*/  IMAD.IADD R50, R11, 0x1, R8 ;  /* 0x000000010b327824 */ /* 0x000fe400078e0208 */
[----:B------:R-:W-:-:S04]  /*0340*/  IMAD.WIDE R8, R8, R5, c[0x0][0x170] ;  /* 0x00005c0008087625 */ /* 0x000fc800078e0205 */
[----:B------:R-:W-:Y:S02]  /*0350*/  IMAD.SHL.U32 R12, R50, 0x40, RZ ;  /* 0x00000040320c7824 */ /* 0x000fe400078e00ff */
[----:B------:R-:W-:Y:S02]  /*0360*/  IMAD.IADD R15, R15, 0x1, -R10 ;  /* 0x000000010f0f7824 */ /* 0x000fe400078e0a0a */
[----:B------:R-:W-:-:S03]  /*0370*/  IMAD.WIDE R12, R12, R5, c[0x0][0x188] ;  /* 0x000062000c0c7625 */ /* 0x000fc600078e0205 */
[----:B------:R-:W-:Y:S01]  /*0380*/  ISETP.GE.U32.AND P6, PT, R36, R15, PT ;  /* 0x0000000f2400720c */ /* 0x000fe20003fc6070 */
[----:B------:R-:W-:Y:S01]  /*0390*/  IMAD.WIDE R8, R11, 0x2, R8 ;  /* 0x000000020b087825 */ /* 0x000fe200078e0208 */
[C---:B------:R-:W-:Y:S02]  /*03a0*/  IADD3 R10, P0, R12.reuse, R29, RZ ;  /* 0x0000001d0c0a7210 */ /* 0x040fe40007f1e0ff */
[C---:B------:R-:W-:Y:S01]  /*03b0*/  IADD3 R6, P1, R12.reuse, R21, RZ ;  /* 0x000000150c067210 */ /* 0x040fe20007f3e0ff */
[----:B------:R-:W-:Y:S01]  /*03c0*/  CS2R R28, SRZ ;  /* 0x00000000001c7805 */ /* 0x000fe2000001ff00 */
[C---:B------:R-:W-:Y:S01]  /*03d0*/  IADD3 R26, P3, R12.reuse, R27, RZ ;  /* 0x0000001b0c1a7210 */ /* 0x040fe20007f7e0ff */
[C---:B------:R-:W-:Y:S01]  /*03e0*/  IMAD.X R11, R13.reuse, 0x1, R31, P0 ;  /* 0x000000010d0b7824 */ /* 0x040fe200000e061f */
[----:B------:R-:W-:Y:S01]  /*03f0*/  IADD3 R22, P2, R12, R23, RZ ;  /* 0x000000170c167210 */ /* 0x000fe20007f5e0ff */
[C---:B------:R-:W-:Y:S01]  /*0400*/  IMAD.X R7, R13.reuse, 0x1, R25, P1 ;  /* 0x000000010d077824 */ /* 0x040fe200008e0619 */
[C---:B------:R-:W-:Y:S01]  /*0410*/  ISETP.GT.U32.AND P0, PT, R0.reuse, -0x1, PT ;  /* 0xffffffff0000780c */ /* 0x040fe20003f04070 */
[C---:B------:R-:W-:Y:S01]  /*0420*/  IMAD.X R27, R13.reuse, 0x1, R17, P3 ;  /* 0x000000010d1b7824 */ /* 0x040fe200018e0611 */
[-C--:B------:R-:W-:Y:S01]  /*0430*/  ISETP.GE.U32.AND P1, PT, R0, R15.reuse, PT ;  /* 0x0000000f0000720c */ /* 0x080fe20003f26070 */
[----:B------:R-:W-:Y:S01]  /*0440*/  IMAD.X R23, R13, 0x1, R19, P2 ;  /* 0x000000010d177824 */ /* 0x000fe200010e0613 */
[----:B------:R-:W-:Y:S01]  /*0450*/  ISETP.GE.U32.AND P3, PT, R4, R15, PT ;  /* 0x0000000f0400720c */ /* 0x000fe20003f66070 */
[----:B------:R-:W-:Y:S01]  /*0460*/  CS2R R30, SRZ ;  /* 0x00000000001e7805 */ /* 0x000fe2000001ff00 */
[----:B------:R-:W-:-:S02]  /*0470*/  SHF.R.S32.HI R0, RZ, 0x1f, R15 ;  /* 0x0000001fff007819 */ /* 0x000fc4000001140f */
[----:B------:R-:W-:Y:S02]  /*0480*/  ISETP.GT.U32.AND P2, PT, R4, -0x1, PT ;  /* 0xffffffff0400780c */ /* 0x000fe40003f44070 */
[CC--:B------:R-:W-:Y:S02]  /*0490*/  ISETP.GE.AND.EX P3, PT, R35.reuse, R0.reuse, PT, P3 ;  /* 0x000000002300720c */ /* 0x0c0fe40003f66330 */
[----:B------:R-:W-:Y:S02]  /*04a0*/  LOP3.LUT R4, R2, 0x20, R49, 0xfe, !PT ;  /* 0x0000002002047812 */ /* 0x000fe400078efe31 */
[C---:B------:R-:W-:Y:S02]  /*04b0*/  ISETP.GE.AND.EX P6, PT, R35.reuse, R0, PT, P6 ;  /* 0x000000002300720c */ /* 0x040fe40003fc6360 */
[----:B------:R-:W-:Y:S02]  /*04c0*/  ISETP.GT.AND.EX P2, PT, R35, -0x1, !P3, P2 ;  /* 0xffffffff2300780c */ /* 0x000fe40005f44320 */
[----:B------:R-:W-:-:S02]  /*04d0*/  LEA R16, P3, R36, R8, 0x5 ;  /* 0x0000000824107211 */ /* 0x000fc400078628ff */
[----:B------:R-:W-:Y:S02]  /*04e0*/  ISETP.GE.U32.AND P4, PT, R4, R15, PT ;  /* 0x0000000f0400720c */ /* 0x000fe40003f86070 */
[----:B------:R-:W-:Y:S02]  /*04f0*/  LEA.HI.X R17, R36, R9, R35, 0x5, P3 ;  /* 0x0000000924117211 */ /* 0x000fe400018f2c23 */
[C---:B------:R-:W-:Y:S02]  /*0500*/  ISETP.GT.U32.AND P3, PT, R4.reuse, -0x1, PT ;  /* 0xffffffff0400780c */ /* 0x040fe40003f64070 */
[C---:B------:R-:W-:Y:S02]  /*0510*/  ISETP.GE.AND.EX P4, PT, R35.reuse, R0, PT, P4 ;  /* 0x000000002300720c */ /* 0x040fe40003f86340 */
[----:B------:R-:W-:Y:S01]  /*0520*/  ISETP.GT.AND.EX P6, PT, R35, -0x1, !P6, P5 ;  /* 0xffffffff2300780c */ /* 0x000fe200077c4350 */
[----:B------:R1:W2:Y:S01]  /*0530*/  @P2 LDG.E.128 R28, [R10.64] ;  /* 0x000000080a1c2981 */ /* 0x0002a2000c1e1d00 */
[----:B------:R-:W-:-:S02]  /*0540*/  LEA R18, P5, R4, R8, 0x5 ;  /* 0x0000000804127211 */ /* 0x000fc400078a28ff */
[----:B------:R-:W-:Y:S02]  /*0550*/  P2R R52, PR, RZ, 0x40 ;  /* 0x00000040ff347803 */ /* 0x000fe40000000000 */
[----:B------:R-:W-:Y:S02]  /*0560*/  LEA.HI.X R19, R4, R9, R35, 0x5, P5 ;  /* 0x0000000904137211 */ /* 0x000fe400028f2c23 */
[C---:B------:R-:W-:Y:S02]  /*0570*/  ISETP.GT.AND.EX P6, PT, R35.reuse, -0x1, !P4, P3 ;  /* 0xffffffff2300780c */ /* 0x040fe400067c4330 */
[----:B------:R-:W-:Y:S02]  /*0580*/  ISETP.NE.AND P5, PT, R52, RZ, PT ;  /* 0x000000ff3400720c */ /* 0x000fe40003fa5270 */
[----:B------:R-:W-:Y:S02]  /*0590*/  P2R R51, PR, RZ, 0x40 ;  /* 0x00000040ff337803 */ /* 0x000fe40000000000 */
[----:B------:R-:W-:-:S04]  /*05a0*/  ISETP.GE.AND.EX P1, PT, R35, R0, PT, P1 ;  /* 0x000000002300720c */ /* 0x000fc80003f26310 */
[C---:B------:R-:W-:Y:S02]  /*05b0*/  ISETP.GT.AND.EX P0, PT, R35.reuse, -0x1, !P1, P0 ;  /* 0xffffffff2300780c */ /* 0x040fe40004f04300 */
[----:B------:R-:W-:Y:S01]  /*05c0*/  ISETP.GT.U32.AND P1, PT, R14, -0x1, PT ;  /* 0xffffffff0e00780c */ /* 0x000fe20003f24070 */
[----:B------:R3:W4:Y:S01]  /*05d0*/  @P6 LDG.E.U16 R24, [R18.64] ;  /* 0x0000000812186981 */ /* 0x000722000c1e1500 */
[-C--:B------:R-:W-:Y:S02]  /*05e0*/  ISETP.GE.U32.AND P3, PT, R20, R15.reuse, PT ;  /* 0x0000000f1400720c */ /* 0x080fe40003f66070 */
[----:B------:R-:W-:Y:S02]  /*05f0*/  ISETP.GE.U32.AND P4, PT, R14, R15, PT ;  /* 0x0000000f0e00720c */ /* 0x000fe40003f86070 */
[----:B------:R-:W-:Y:S02]  /*0600*/  ISETP.GT.U32.AND P2, PT, R20, -0x1, PT ;  /* 0xffffffff1400780c */ /* 0x000fe40003f44070 */
[----:B------:R-:W-:-:S02]  /*0610*/  ISETP.GE.AND.EX P3, PT, R35, R0, PT, P3 ;  /* 0x000000002300720c */ /* 0x000fc40003f66330 */
[C---:B------:R-:W-:Y:S02]  /*0620*/  ISETP.GE.AND.EX P4, PT, R35.reuse, R0, PT, P4 ;  /* 0x000000002300720c */ /* 0x040fe40003f86340 */
[----:B------:R-:W-:Y:S02]  /*0630*/  PRMT R20, RZ, 0x7610, R20 ;  /* 0x00007610ff147816 */ /* 0x000fe40000000014 */
[C---:B------:R-:W-:Y:S02]  /*0640*/  ISETP.GT.AND.EX P2, PT, R35.reuse, -0x1, !P3, P2 ;  /* 0xffffffff2300780c */ /* 0x040fe40005f44320 */
[----:B------:R-:W-:Y:S01]  /*0650*/  ISETP.GT.AND.EX P1, PT, R35, -0x1, !P4, P1 ;  /* 0xffffffff2300780c */ /* 0x000fe20006724310 */
[----:B------:R-:W-:Y:S01]  /*0660*/  CS2R R8, SRZ ;  /* 0x0000000000087805 */ /* 0x000fe2000001ff00 */
[----:B------:R3:W4:Y:S01]  /*0670*/  @P5 LDG.E.U16 R20, [R16.64] ;  /* 0x0000000810145981 */ /* 0x000722000c1e1500 */
[----:B-1----:R-:W-:Y:S01]  /*0680*/  CS2R R10, SRZ ;  /* 0x00000000000a7805 */ /* 0x002fe2000001ff00 */
[----:B------:R-:W-:Y:S01]  /*0690*/  CS2R R12, SRZ ;  /* 0x00000000000c7805 */ /* 0x000fe2000001ff00 */
[----:B------:R-:W-:Y:S01]  /*06a0*/  CS2R R14, SRZ ;  /* 0x00000000000e7805 */ /* 0x000fe2000001ff00 */
[----:B---3--:R-:W-:-:S03]  /*06b0*/  CS2R R18, SRZ ;  /* 0x0000000000127805 */ /* 0x008fc6000001ff00 */
[----:B------:R1:W3:Y:S01]  /*06c0*/  @P0 LDG.E.128 R8, [R6.64] ;  /* 0x0000000806080981 */ /* 0x0002e2000c1e1d00 */
[----:B------:R-:W-:-:S03]  /*06d0*/  CS2R R16, SRZ ;  /* 0x0000000000107805 */ /* 0x000fc6000001ff00 */
[----:B------:R1:W3:Y:S04]  /*06e0*/  @P2 LDG.E.128 R12, [R22.64] ;  /* 0x00000008160c2981 */ /* 0x0002e8000c1e1d00 */
[----:B------:R1:W3:Y:S01]  /*06f0*/  @P1 LDG.E.128 R16, [R26.64] ;  /* 0x000000081a101981 */ /* 0x0002e2000c1e1d00 */
[C-C-:B------:R-:W-:Y:S02]  /*0700*/  LOP3.LUT R0, R34.reuse, 0x38, R3.reuse, 0x48, !PT ;  /* 0x0000003822007812 */ /* 0x140fe400078e4803 */
[----:B------:R-:W-:Y:S02]  /*0710*/  LOP3.LUT R2, R34, 0x18, R3, 0x48, !PT ;  /* 0x0000001822027812 */ /* 0x000fe400078e4803 */
[C---:B------:R-:W-:Y:S01]  /*0720*/  LOP3.LUT R37, R41.reuse, 0x10, RZ, 0xfc, !PT ;  /* 0x0000001029257812 */ /* 0x040fe200078efcff */
[----:B------:R-:W-:Y:S01]  /*0730*/  IMAD.SHL.U32 R0, R0, 0x2, RZ ;  /* 0x0000000200007824 */ /* 0x000fe200078e00ff */
[----:B------:R-:W-:-:S02]  /*0740*/  LOP3.LUT R39, R41, 0x20, RZ, 0xfc, !PT ;  /* 0x0000002029277812 */ /* 0x000fc400078efcff */
[----:B------:R-:W-:Y:S02]  /*0750*/  LOP3.LUT R40, R41, 0x30, RZ, 0xfc, !PT ;  /* 0x0000003029287812 */ /* 0x000fe400078efcff */
[----:B------:R-:W-:Y:S01]  /*0760*/  LOP3.LUT R48, R49, 0x20, RZ, 0xfc, !PT ;  /* 0x0000002031307812 */ /* 0x000fe200078efcff */
[--C-:B------:R-:W-:Y:S01]  /*0770*/  IMAD R41, R41, 0x80, R0.reuse ;  /* 0x0000008029297824 */ /* 0x100fe200078e0200 */
[--C-:B-1----:R-:W-:Y:S01]  /*0780*/  SHF.R.U32.HI R7, RZ, 0x1, R3.reuse ;  /* 0x00000001ff077819 */ /* 0x102fe20000011603 */
[--C-:B------:R-:W-:Y:S02]  /*0790*/  IMAD R37, R37, 0x80, R0.reuse ;  /* 0x0000008025257824 */ /* 0x100fe400078e0200 */
[--C-:B------:R-:W-:Y:S02]  /*07a0*/  IMAD R39, R39, 0x80, R0.reuse ;  /* 0x0000008027277824 */ /* 0x100fe400078e0200 */
[----:B------:R-:W-:Y:S01]  /*07b0*/  IMAD R40, R40, 0x80, R0 ;  /* 0x0000008028287824 */ /* 0x000fe200078e0200 */
[----:B------:R-:W-:Y:S01]  /*07c0*/  SHF.R.U32.HI R0, RZ, 0x5, R3 ;  /* 0x00000005ff007819 */ /* 0x000fe20000011603 */
[----:B------:R-:W-:-:S02]  /*07d0*/  IMAD R49, R49, 0x20, R2 ;  /* 0x0000002031317824 */ /* 0x000fc400078e0202 */
[----:B------:R-:W-:Y:S01]  /*07e0*/  IMAD R48, R48, 0x20, R2 ;  /* 0x0000002030307824 */ /* 0x000fe200078e0202 */
[--C-:B------:R-:W-:Y:S02]  /*07f0*/  SHF.R.U32.HI R2, RZ, 0x4, R3.reuse ;  /* 0x00000004ff027819 */ /* 0x100fe40000011603 */
[----:B------:R-:W-:Y:S02]  /*0800*/  LOP3.LUT R6, R3, 0xf, RZ, 0xc0, !PT ;  /* 0x0000000f03067812 */ /* 0x000fe400078ec0ff */
[----:B------:R-:W-:Y:S02]  /*0810*/  SGXT.U32 R0, R0, 0x2 ;  /* 0x000000020000781a */ /* 0x000fe40000000000 */
[----:B------:R-:W-:Y:S02]  /*0820*/  SGXT.U32 R2, R2, 0x1 ;  /* 0x000000010202781a */ /* 0x000fe40000000000 */
[----:B------:R-:W-:Y:S01]  /*0830*/  SGXT.U32 R7, R7, 0x2 ;  /* 0x000000020707781a */ /* 0x000fe20000000000 */
[----:B------:R-:W-:Y:S01]  /*0840*/  IMAD.SHL.U32 R53, R36, 0x800, RZ ;  /* 0x0000080024357824 */ /* 0x000fe200078e00ff */
[----:B------:R-:W-:Y:S01]  /*0850*/  SHF.R.U32.HI R23, RZ, 0x2, R3 ;  /* 0x00000002ff177819 */ /* 0x000fe20000011603 */
[----:B------:R-:W-:Y:S01]  /*0860*/  IMAD.SHL.U32 R22, R6, 0x20, RZ ;  /* 0x0000002006167824 */ /* 0x000fe200078e00ff */
[----:B------:R-:W-:Y:S01]  /*0870*/  LOP3.LUT R21, R2, R7, RZ, 0x3c, !PT ;  /* 0x0000000702157212 */ /* 0x000fe200078e3cff */
[----:B------:R-:W-:Y:S01]  /*0880*/  IMAD.SHL.U32 R55, R4, 0x800, RZ ;  /* 0x0000080004377824 */ /* 0x000fe200078e00ff */
[----:B------:R-:W-:Y:S01]  /*0890*/  LOP3.LUT R7, R7, 0x2, R2, 0x1e, !PT ;  /* 0x0000000207077812 */ /* 0x000fe200078e1e02 */
[----:B------:R-:W-:Y:S01]  /*08a0*/  IMAD.SHL.U32 R6, R0, 0x10, RZ ;  /* 0x0000001000067824 */ /* 0x000fe200078e00ff */
[----:B------:R-:W-:Y:S01]  /*08b0*/  LOP3.LUT R42, R2, 0x2, RZ, 0xfc, !PT ;  /* 0x00000002022a7812 */ /* 0x000fe200078efcff */
[----:B------:R-:W-:Y:S01]  /*08c0*/  IMAD.SHL.U32 R26, R0, 0x8, RZ ;  /* 0x00000008001a7824 */ /* 0x000fe200078e00ff */
[----:B------:R-:W-:-:S02]  /*08d0*/  LOP3.LUT R0, R2, 0x4, RZ, 0xfc, !PT ;  /* 0x0000000402007812 */ /* 0x000fc400078efcff */
[----:B------:R-:W-:Y:S02]  /*08e0*/  LOP3.LUT R44, R2, 0x6, RZ, 0xfc, !PT ;  /* 0x00000006022c7812 */ /* 0x000fe400078efcff */
[----:B------:R-:W-:Y:S01]  /*08f0*/  SGXT.U32 R23, R23, 0x3 ;  /* 0x000000031717781a */ /* 0x000fe20000000000 */
[----:B------:R-:W-:Y:S01]  /*0900*/  IMAD.SHL.U32 R50, R50, 0x80, RZ ;  /* 0x0000008032327824 */ /* 0x000fe200078e00ff */
[--C-:B------:R-:W-:Y:S01]  /*0910*/  LOP3.LUT R53, R53, 0x18, R34.reuse, 0xf8, !PT ;  /* 0x0000001835357812 */ /* 0x100fe200078ef822 */
[----:B------:R-:W-:Y:S01]  /*0920*/  IMAD.SHL.U32 R21, R21, 0x8, RZ ;  /* 0x0000000815157824 */ /* 0x000fe200078e00ff */
[----:B------:R-:W-:Y:S01]  /*0930*/  LOP3.LUT R55, R55, 0x18, R34, 0xf8, !PT ;  /* 0x0000001837377812 */ /* 0x000fe200078ef822 */
[----:B------:R-:W-:Y:S01]  /*0940*/  IMAD.SHL.U32 R7, R7, 0x8, RZ ;  /* 0x0000000807077824 */ /* 0x000fe200078e00ff */
[----:B------:R-:W-:Y:S02]  /*0950*/  LOP3.LUT R38, R3, 0x3, RZ, 0xc0, !PT ;  /* 0x0000000303267812 */ /* 0x000fe400078ec0ff */
[----:B------:R-:W-:-:S02]  /*0960*/  LOP3.LUT R45, R2, 0x7, R3, 0x78, !PT ;  /* 0x00000007022d7812 */ /* 0x000fc400078e7803 */
[--C-:B------:R-:W-:Y:S02]  /*0970*/  LOP3.LUT R42, R42, 0x7, R3.reuse, 0x78, !PT ;  /* 0x000000072a2a7812 */ /* 0x100fe400078e7803 */
[--C-:B------:R-:W-:Y:S02]  /*0980*/  LOP3.LUT R43, R0, 0x7, R3.reuse, 0x78, !PT ;  /* 0x00000007002b7812 */ /* 0x100fe400078e7803 */
[--C-:B------:R-:W-:Y:S02]  /*0990*/  LOP3.LUT R44, R44, 0x7, R3.reuse, 0x78, !PT ;  /* 0x000000072c2c7812 */ /* 0x100fe400078e7803 */
[C---:B------:R-:W-:Y:S02]  /*09a0*/  LOP3.LUT R46, R6.reuse, 0xf, R3, 0xf8, !PT ;  /* 0x0000000f062e7812 */ /* 0x040fe400078ef803 */
[----:B------:R-:W-:Y:S01]  /*09b0*/  LOP3.LUT R3, R6, R23, RZ, 0xfc, !PT ;  /* 0x0000001706037212 */ /* 0x000fe200078efcff */
[----:B------:R-:W-:Y:S01]  /*09c0*/  IMAD.SHL.U32 R54, R53, 0x2, RZ ;  /* 0x0000000235367824 */ /* 0x000fe200078e00ff */
[----:B------:R-:W-:Y:S01]  /*09d0*/  SHF.L.U64.HI R6, R4, 0xb, R35 ;  /* 0x0000000b04067819 */ /* 0x000fe20000010223 */
[----:B------:R-:W-:Y:S01]  /*09e0*/  IMAD.WIDE R4, R50, R5, c[0x0][0x168] ;  /* 0x00005a0032047625 */ /* 0x000fe200078e0205 */
[----:B------:R-:W-:-:S02]  /*09f0*/  LOP3.LUT R23, R26, R23, RZ, 0xfc, !PT ;  /* 0x000000171a177212 */ /* 0x000fc400078efcff */
[----:B------:R-:W-:Y:S01]  /*0a00*/  SHF.L.U64.HI R26, R36, 0xb, R35 ;  /* 0x0000000b241a7819 */ /* 0x000fe20000010223 */
[----:B------:R-:W-:Y:S01]  /*0a10*/  IMAD.SHL.U32 R56, R55, 0x2, RZ ;  /* 0x0000000237387824 */ /* 0x000fe200078e00ff */
[-C--:B------:R-:W-:Y:S02]  /*0a20*/  LOP3.LUT R0, R21, R22.reuse, RZ, 0xfc, !PT ;  /* 0x0000001615007212 */ /* 0x080fe400078efcff */
[----:B------:R-:W-:Y:S01]  /*0a30*/  LOP3.LUT R2, R7, R22, RZ, 0xfc, !PT ;  /* 0x0000001607027212 */ /* 0x000fe200078efcff */
[----:B------:R-:W-:Y:S01]  /*0a40*/  IMAD.SHL.U32 R22, R38, 0x8, RZ ;  /* 0x0000000826167824 */ /* 0x000fe200078e00ff */
[----:B------:R-:W-:Y:S02]  /*0a50*/  SHF.L.U64.HI R55, R55, 0x1, R6 ;  /* 0x0000000137377819 */ /* 0x000fe40000010206 */
[----:B------:R-:W-:Y:S02]  /*0a60*/  SHF.L.U64.HI R53, R53, 0x1, R26 ;  /* 0x0000000135357819 */ /* 0x000fe4000001021a */
[C---:B------:R-:W-:Y:S01]  /*0a70*/  IADD3 R6, P0, R4.reuse, R54, RZ ;  /* 0x0000003604067210 */ /* 0x040fe20007f1e0ff */
[--C-:B------:R-:W-:Y:S01]  /*0a80*/  IMAD R3, R3, 0xa0, R22.reuse ;  /* 0x000000a003037824 */ /* 0x100fe200078e0216 */
[----:B------:R-:W-:Y:S01]  /*0a90*/  IADD3 R32, P1, R4, R56, RZ ;  /* 0x0000003804207210 */ /* 0x000fe20007f3e0ff */
[----:B------:R-:W-:-:S02]  /*0aa0*/  IMAD R4, R23, 0x28, R22 ;  /* 0x0000002817047824 */ /* 0x000fc400078e0216 */
[----:B------:R-:W-:Y:S02]  /*0ab0*/  IMAD.SHL.U32 R49, R49, 0x2, RZ ;  /* 0x0000000231317824 */ /* 0x000fe400078e00ff */
[----:B------:R-:W-:Y:S02]  /*0ac0*/  IMAD.SHL.U32 R48, R48, 0x2, RZ ;  /* 0x0000000230307824 */ /* 0x000fe400078e00ff */
[C---:B------:R-:W-:Y:S02]  /*0ad0*/  IMAD.X R7, R5.reuse, 0x1, R53, P0 ;  /* 0x0000000105077824 */ /* 0x040fe400000e0635 */
[----:B------:R-:W-:Y:S02]  /*0ae0*/  IMAD.X R33, R5, 0x1, R55, P1 ;  /* 0x0000000105217824 */ /* 0x000fe400008e0637 */
[----:B------:R-:W-:Y:S01]  /*0af0*/  IMAD.SHL.U32 R5, R42, 0x10, RZ ;  /* 0x000000102a057824 */ /* 0x000fe200078e00ff */
[----:B------:R-:W-:Y:S01]  /*0b00*/  SHF.L.U64.HI R57, R36, 0xc, R35 ;  /* 0x0000000c24397819 */ /* 0x000fe20000010223 */
[----:B------:R-:W-:Y:S01]  /*0b10*/  IMAD.SHL.U32 R45, R45, 0x10, RZ ;  /* 0x000000102d2d7824 */ /* 0x000fe200078e00ff */
[----:B------:R-:W-:Y:S01]  /*0b20*/  PLOP3.LUT P0, PT, P5, PT, PT, 0x80, 0x0 ;  /* 0x000000000000781c */ /* 0x000fe20002f0f070 */
[----:B------:R-:W-:Y:S01]  /*0b30*/  IMAD.SHL.U32 R43, R43, 0x10, RZ ;  /* 0x000000102b2b7824 */ /* 0x000fe200078e00ff */
[----:B------:R-:W-:Y:S01]  /*0b40*/  PLOP3.LUT P1, PT, P6, PT, PT, 0x80, 0x0 ;  /* 0x000000000000781c */ /* 0x000fe2000372f070 */
[----:B------:R-:W-:-:S03]  /*0b50*/  IMAD.MOV.U32 R64, RZ, RZ, -0x1 ;  /* 0xffffffffff407424 */ /* 0x000fc600078e00ff */
[----:B------:R-:W-:Y:S01]  /*0b60*/  PLOP3.LUT P4, PT, P1, PT, PT, 0x80, 0x0 ;  /* 0x000000000000781c */ /* 0x000fe20000f8f070 */
[----:B------:R-:W-:Y:S02]  /*0b70*/  UMOV UR5, 0x1 ;  /* 0x0000000100057882 */ /* 0x000fe40000000000 */
[----:B------:R-:W-:Y:S02]  /*0b80*/  UMOV UR4, URZ ;  /* 0x0000003f00047c82 */ /* 0x000fe40008000000 */
[----:B------:R-:W-:Y:S01]  /*0b90*/  UMOV UR6, 0x3000 ;  /* 0x0000300000067882 */ /* 0x000fe20000000000 */
[----:B--2---:R-:W-:Y:S01]  /*0ba0*/  STS.128 [R41], R28 ;  /* 0x0000001c29007388 */ /* 0x004fe20000000c00 */
[----:B----4-:R-:W-:-:S05]  /*0bb0*/  PRMT R24, R24, 0x5410, R24 ;  /* 0x0000541018187816 */ /* 0x010fca0000000018 */
[--C-:B------:R-:W-:Y:S02]  /*0bc0*/  IMAD.MOV.U32 R25, RZ, RZ, R24.reuse ;  /* 0x000000ffff197224 */ /* 0x100fe400078e0018 */
[--C-:B------:R-:W-:Y:S02]  /*0bd0*/  IMAD.MOV.U32 R26, RZ, RZ, R24.reuse ;  /* 0x000000ffff1a7224 */ /* 0x100fe400078e0018 */
[----:B------:R-:W-:Y:S01]  /*0be0*/  IMAD.MOV.U32 R27, RZ, RZ, R24 ;  /* 0x000000ffff1b7224 */ /* 0x000fe200078e0018 */
[----:B------:R-:W-:-:S05]  /*0bf0*/  PRMT R20, R20, 0x5410, R20 ;  /* 0x0000541014147816 */ /* 0x000fca0000000014 */
[--C-:B------:R-:W-:Y:S02]  /*0c00*/  IMAD.MOV.U32 R21, RZ, RZ, R20.reuse ;  /* 0x000000ffff157224 */ /* 0x100fe400078e0014 */
[--C-:B------:R-:W-:Y:S02]  /*0c10*/  IMAD.MOV.U32 R22, RZ, RZ, R20.reuse ;  /* 0x000000ffff167224 */ /* 0x100fe400078e0014 */
[----:B------:R-:W-:Y:S01]  /*0c20*/  IMAD.MOV.U32 R23, RZ, RZ, R20 ;  /* 0x000000ffff177224 */ /* 0x000fe200078e0014 */
[----:B---3--:R-:W-:Y:S04]  /*0c30*/  STS.128 [R37], R8 ;  /* 0x0000000825007388 */ /* 0x008fe80000000c00 */
[----:B------:R-:W-:Y:S04]  /*0c40*/  STS.128 [R39], R12 ;  /* 0x0000000c27007388 */ /* 0x000fe80000000c00 */
[----:B------:R-:W-:Y:S04]  /*0c50*/  STS.128 [R40], R16 ;  /* 0x0000001028007388 */ /* 0x000fe80000000c00 */
[----:B------:R-:W-:Y:S04]  /*0c60*/  STS.128 [R49+0x2000], R20 ;  /* 0x0020001431007388 */ /* 0x000fe80000000c00 */
[----:B------:R-:W-:Y:S04]  /*0c70*/  STS.128 [R48+0x2000], R24 ;  /* 0x0020001830007388 */ /* 0x000fe80000000c00 */
[----:B------:R-:W-:Y:S01]  /*0c80*/  @!PT LDS RZ, [RZ] ;  /* 0x00000000fffff984 */ /* 0x000fe20000000800 */
[----:B------:R-:W-:Y:S01]  /*0c90*/  @!PT LDS RZ, [RZ] ;  /* 0x00000000fffff984 */ /* 0x000fe20000000800 */
[----:B------:R-:W-:Y:S01]  /*0ca0*/  @!PT LDS RZ, [RZ] ;  /* 0x00000000fffff984 */ /* 0x000fe20000000800 */
[----:B------:R1:W-:Y:S04]  /*0cb0*/  LDGSTS.E.BYPASS.128 [R49+0x3000], [R6.64], P5 ;  /* 0x0300000006317fae */ /* 0x0003e8000a901c48 */
[----:B------:R2:W-:Y:S04]  /*0cc0*/  LDGSTS.E.BYPASS.128 [R48+0x3000], [R32.64], P6 ;  /* 0x0300000020307fae */ /* 0x0005e8000b101c48 */
[----:B------:R-:W0:Y:S04]  /*0cd0*/  LDGDEPBAR ;  /* 0x00000000000079af */ /* 0x000e280000000000 */
[----:B------:R-:W-:Y:S06]  /*0ce0*/  BAR.SYNC 0x0 ;  /* 0x0000000000007b1d */ /* 0x000fec0000000000 */
[----:B------:R-:W-:Y:S01]  /*0cf0*/  @!PT LDS RZ, [RZ] ;  /* 0x00000000fffff984 */ /* 0x000fe20000000800 */
[----:B------:R-:W-:Y:S01]  /*0d00*/  @!PT LDS RZ, [RZ] ;  /* 0x00000000fffff984 */ /* 0x000fe20000000800 */
[----:B------:R-:W-:Y:S01]  /*0d10*/  @!PT LDS RZ, [RZ] ;  /* 0x00000000fffff984 */ /* 0x000fe20000000800 */
[----:B------:R1:W-:Y:S04]  /*0d20*/  LDGSTS.E.BYPASS.128 [R49+0x4000], [R6.64+0x40], P5 ;  /* 0x0400004006317fae */ /* 0x0003e8000a901c48 */
[----:B------:R2:W-:Y:S04]  /*0d30*/  LDGSTS.E.BYPASS.128 [R48+0x4000], [R32.64+0x40], P6 ;  /* 0x0400004020307fae */ /* 0x0005e8000b101c48 */
[----:B------:R-:W0:Y:S01]  /*0d40*/  LDGDEPBAR ;  /* 0x00000000000079af */ /* 0x000e220000000000 */
[----:B------:R-:W-:-:S02]  /*0d50*/  IMAD.SHL.U32 R8, R46, 0x80, RZ ;  /* 0x000000802e087824 */ /* 0x000fc400078e00ff */
[----:B------:R-:W-:-:S04]  /*0d60*/  IMAD.WIDE.U32 R38, R38, 0x10, RZ ;  /* 0x0000001026267825 */ /* 0x000fc800078e00ff */
[----:B-1----:R-:W-:Y:S01]  /*0d70*/  IMAD.SHL.U32 R7, R36, 0x1000, RZ ;  /* 0x0000100024077824 */ /* 0x002fe200078e00ff */
[----:B------:R-:W-:Y:S02]  /*0d80*/  LOP3.LUT R46, R5, R8, RZ, 0xfc, !PT ;  /* 0x00000008052e7212 */ /* 0x000fe400078efcff */
[----:B------:R-:W-:Y:S02]  /*0d90*/  LOP3.LUT R5, R34, 0x18, RZ, 0xc0, !PT ;  /* 0x0000001822057812 */ /* 0x000fe400078ec0ff */
[----:B------:R-:W-:Y:S01]  /*0da0*/  LOP3.LUT R58, R7, R38, RZ, 0xfc, !PT ;  /* 0x00000026073a7212 */ /* 0x000fe200078efcff */
[----:B------:R-:W-:-:S04]  /*0db0*/  DEPBAR.LE SB0, 0x1 ;  /* 0x000080400000791a */ /* 0x000fc80000000000 */
[----:B------:R-:W-:Y:S01]  /*0dc0*/  IMAD.SHL.U32 R9, R44, 0x10, RZ ;  /* 0x000000102c097824 */ /* 0x000fe200078e00ff */
[----:B------:R-:W-:Y:S02]  /*0dd0*/  LOP3.LUT R5, R5, 0x40, RZ, 0xfc, !PT ;  /* 0x0000004005057812 */ /* 0x000fe400078efcff */
[----:B------:R-:W-:Y:S02]  /*0de0*/  LOP3.LUT R57, R57, R39, RZ, 0xfc, !PT ;  /* 0x0000002739397212 */ /* 0x000fe400078efcff */
[C---:B------:R-:W-:Y:S02]  /*0df0*/  IADD3 R60, P2, R58.reuse, c[0x0][0x180], RZ ;  /* 0x000060003a3c7a10 */ /* 0x040fe40007f5e0ff */
[----:B------:R-:W-:Y:S01]  /*0e00*/  IADD3 R62, P3, R58, c[0x0][0x168], RZ ;  /* 0x00005a003a3e7a10 */ /* 0x000fe20007f7e0ff */
[----:B------:R-:W-:Y:S01]  /*0e10*/  IMAD.MOV.U32 R63, RZ, RZ, R5 ;  /* 0x000000ffff3f7224 */ /* 0x000fe200078e0005 */
[----:B------:R-:W-:Y:S01]  /*0e20*/  LOP3.LUT R47, R8, R45, RZ, 0xfc, !PT ;  /* 0x0000002d082f7212 */ /* 0x000fe200078efcff */
[----:B------:R-:W-:Y:S01]  /*0e30*/  IMAD.SHL.U32 R6, R0, 0x2, RZ ;  /* 0x0000000200067824 */ /* 0x000fe200078e00ff */
[C---:B------:R-:W-:Y:S01]  /*0e40*/  IADD3.X R59, R57.reuse, c[0x0][0x184], RZ, P2, !PT ;  /* 0x00006100393b7a10 */ /* 0x040fe200017fe4ff */
[----:B------:R-:W-:Y:S01]  /*0e50*/  IMAD.SHL.U32 R7, R2, 0x2, RZ ;  /* 0x0000000202077824 */ /* 0x000fe200078e00ff */
[----:B------:R-:W-:-:S02]  /*0e60*/  IADD3.X R61, R57, c[0x0][0x16c], RZ, P3, !PT ;  /* 0x00005b00393d7a10 */ /* 0x000fc40001ffe4ff */
[-C--:B------:R-:W-:Y:S02]  /*0e70*/  LOP3.LUT R45, R43, R8.reuse, RZ, 0xfc, !PT ;  /* 0x000000082b2d7212 */ /* 0x080fe400078efcff */
[----:B------:R-:W-:Y:S01]  /*0e80*/  LOP3.LUT R44, R9, R8, RZ, 0xfc, !PT ;  /* 0x00000008092c7212 */ /* 0x000fe200078efcff */
[----:B------:R-:W-:Y:S06]  /*0e90*/  BAR.SYNC 0x0 ;  /* 0x0000000000007b1d */ /* 0x000fec0000000000 */
[----:B------:R-:W-:Y:S02]  /*0ea0*/  PLOP3.LUT P2, PT, P0, PT, PT, 0x80, 0x0 ;  /* 0x000000000000781c */ /* 0x000fe4000074f070 */
[----:B------:R-:W-:-:S02]  /*0eb0*/  PLOP3.LUT P5, PT, P1, PT, PT, 0x80, 0x0 ;  /* 0x000000000000781c */ /* 0x000fc40000faf070 */
[----:B--2---:R-:W-:-:S02]  /*0ec0*/  PLOP3.LUT P3, PT, P0, PT, PT, 0x80, 0x0 ;  /* 0x000000000000781c */ /* 0x004fc4000076f070 */
.L_x_0:
[----:B------:R-:W-:Y:S01]  /*0ed0*/  LEA R66, R0, UR6, 0x1 ;  /* 0x0000000600427c11 */ /* 0x000fe2000f8e08ff */
[----:B------:R-:W-:Y:S01]  /*0ee0*/  LDSM.16.MT88.4 R8, [R6+0x2000] ;  /* 0x002000000608783b */ /* 0x000fe20000004200 */
[----:B------:R-:W-:Y:S01]  /*0ef0*/  LEA R65, R2, UR6, 0x1 ;  /* 0x0000000602417c11 */ /* 0x000fe2000f8e08ff */
[----:B------:R-:W-:Y:S01]  /*0f00*/  UIADD3 UR5, UR5, 0x1, URZ ;  /* 0x0000000105057890 */ /* 0x000fe2000fffe03f */
[----:B------:R-:W-:Y:S01]  /*0f10*/  ISETP.NE.AND P6, PT, R52, RZ, PT ;  /* 0x000000ff3400720c */ /* 0x000fe20003fc5270 */
[----:B------:R-:W1:Y:S01]  /*0f20*/  LDSM.16.MT88.4 R32, [R66] ;  /* 0x000000004220783b */ /* 0x000e620000004200 */
[----:B------:R-:W-:Y:S01]  /*0f30*/  IADD3 R64, R64, 0x1, RZ ;  /* 0x0000000140407810 */ /* 0x000fe20007ffe0ff */
[----:B------:R-:W-:Y:S02]  /*0f40*/  UISETP.GE.AND UP0, UPT, UR5, 0x2, UPT ;  /* 0x000000020500788c */ /* 0x000fe4000bf06270 */
[----:B------:R-:W-:Y:S01]  /*0f50*/  LDSM.16.MT88.4 R12, [R7+0x2000] ;  /* 0x00200000070c783b */ /* 0x000fe20000004200 */
[----:B------:R-:W-:-:S02]  /*0f60*/  UIADD3 UR4, UR4, 0x1, URZ ;  /* 0x0000000104047890 */ /* 0x000fc4000fffe03f */
[----:B------:R-:W-:Y:S01]  /*0f70*/  USEL UR5, UR5, URZ, !UP0 ;  /* 0x0000003f05057287 */ /* 0x000fe2000c000000 */
[----:B------:R-:W2:Y:S01]  /*0f80*/  LDSM.16.MT88.4 R28, [R65] ;  /* 0x00000000411c783b */ /* 0x000ea20000004200 */
[----:B------:R-:W-:Y:S02]  /*0f90*/  UISETP.GE.AND UP0, UPT, UR4, 0x2, UPT ;  /* 0x000000020400788c */ /* 0x000fe4000bf06270 */
[----:B------:R-:W-:Y:S01]  /*0fa0*/  ULEA UR6, UR5, 0x3000, 0xc ;  /* 0x0000300005067891 */ /* 0x000fe2000f8e603f */
[----:B------:R-:W3:Y:S01]  /*0fb0*/  LDSM.16.M88.4 R24, [R47] ;  /* 0x000000002f18783b */ /* 0x000ee20000000200 */
[----:B------:R-:W-:-:S03]  /*0fc0*/  USEL UR4, UR4, URZ, !UP0 ;  /* 0x0000003f04047287 */ /* 0x000fc6000c000000 */
[----:B------:R-:W-:Y:S04]  /*0fd0*/  LDSM.16.MT88.4 R16, [R6+0x2400] ;  /* 0x002400000610783b */ /* 0x000fe80000004200 */
[----:B------:R-:W4:Y:S04]  /*0fe0*/  LDSM.16.MT88.4 R20, [R66+0x400] ;  /* 0x000400004214783b */ /* 0x000f280000004200 */
[----:B------:R-:W-:Y:S01]  /*0ff0*/  LDSM.16.MT88.4 R40, [R7+0x2c00] ;  /* 0x002c00000728783b */ /* 0x000fe20000004200 */
[----:B-1----:R-:W-:Y:S02]  /*1000*/  HMUL2 R32, R32, R8 ;  /* 0x0000000820207232 */ /* 0x002fe40000000000 */
[----:B------:R-:W-:-:S02]  /*1010*/  HMUL2 R33, R33, R9 ;  /* 0x0000000921217232 */ /* 0x000fc40000000000 */
[----:B------:R-:W-:Y:S02]  /*1020*/  HMUL2 R10, R34, R10 ;  /* 0x0000000a220a7232 */ /* 0x000fe40000000000 */
[----:B------:R-:W-:Y:S02]  /*1030*/  HMUL2 R11, R35, R11 ;  /* 0x0000000b230b7232 */ /* 0x000fe40000000000 */
[----:B--2---:R-:W-:Y:S02]  /*1040*/  HMUL2 R12, R28, R12 ;  /* 0x0000000c1c0c7232 */ /* 0x004fe40000000000 */
[----:B------:R-:W-:Y:S02]  /*1050*/  HMUL2 R13, R29, R13 ;  /* 0x0000000d1d0d7232 */ /* 0x000fe40000000000 */
[----:B------:R-:W-:Y:S01]  /*1060*/  HMUL2 R30, R30, R14 ;  /* 0x0000000e1e1e7232 */ /* 0x000fe20000000000 */
[----:B---3--:R-:W5:Y:S01]  /*1070*/  HMMA.16816.F32 R32, R24, R32, RZ ;  /* 0x000000201820723c */ /* 0x008f6200000018ff */
[----:B------:R-:W-:-:S02]  /*1080*/  HMUL2 R31, R31, R15 ;  /* 0x0000000f1f1f7232 */ /* 0x000fc40000000000 */
[----:B----4-:R-:W-:-:S05]  /*1090*/  HMUL2 R36, R20, R16 ;  /* 0x0000001014247232 */ /* 0x010fca0000000000 */
[C---:B------:R-:W5:Y:S01]  /*10a0*/  HMMA.16816.F32 R8, R24.reuse, R10, RZ ;  /* 0x0000000a1808723c */ /* 0x040f6200000018ff */
[----:B------:R-:W-:Y:S02]  /*10b0*/  HMUL2 R37, R21, R17 ;  /* 0x0000001115257232 */ /* 0x000fe40000000000 */
[----:B------:R-:W-:Y:S02]  /*10c0*/  HMUL2 R38, R22, R18 ;  /* 0x0000001216267232 */ /* 0x000fe40000000000 */
[----:B------:R-:W-:Y:S02]  /*10d0*/  HMUL2 R39, R23, R19 ;  /* 0x0000001317277232 */ /* 0x000fe40000000000 */
[----:B------:R-:W-:Y:S01]  /*10e0*/  LDSM.16.MT88.4 R20, [R7+0x2400] ;  /* 0x002400000714783b */ /* 0x000fe20000004200 */
[C---:B------:R-:W5:Y:S03]  /*10f0*/  HMMA.16816.F32 R12, R24.reuse, R12, RZ ;  /* 0x0000000c180c723c */ /* 0x040f6600000018ff */
[----:B------:R-:W1:Y:S05]  /*1100*/  LDSM.16.M88.4 R16, [R46] ;  /* 0x000000002e10783b */ /* 0x000e6a0000000200 */
[----:B------:R5:W5:Y:S02]  /*1110*/  HMMA.16816.F32 R24, R24, R30, RZ ;  /* 0x0000001e1818723c */ /* 0x000b6400000018ff */
[----:B-----5:R-:W2:Y:S06]  /*1120*/  LDSM.16.MT88.4 R28, [R65+0x400] ;  /* 0x00040000411c783b */ /* 0x020eac0000004200 */
[----:B-1----:R-:W5:Y:S01]  /*1130*/  HMMA.16816.F32 R32, R16, R36, R32 ;  /* 0x000000241020723c */ /* 0x002f620000001820 */
[----:B--2---:R-:W-:-:S07]  /*1140*/  HMUL2 R20, R28, R20 ;  /* 0x000000141c147232 */ /* 0x004fce0000000000 */
[C---:B------:R-:W5:Y:S01]  /*1150*/  HMMA.16816.F32 R8, R16.reuse, R38, R8 ;  /* 0x000000261008723c */ /* 0x040f620000001808 */
[----:B------:R-:W-:Y:S02]  /*1160*/  HMUL2 R21, R29, R21 ;  /* 0x000000151d157232 */ /* 0x000fe40000000000 */
[----:B------:R-:W-:Y:S02]  /*1170*/  HMUL2 R22, R30, R22 ;  /* 0x000000161e167232 */ /* 0x000fe40000000000 */
[----:B------:R-:W-:Y:S02]  /*1180*/  HMUL2 R23, R31, R23 ;  /* 0x000000171f177232 */ /* 0x000fe40000000000 */
[----:B------:R-:W-:Y:S01]  /*1190*/  LDSM.16.M88.4 R28, [R45] ;  /* 0x000000002d1c783b */ /* 0x000fe20000000200 */
[C---:B------:R-:W5:Y:S08]  /*11a0*/  HMMA.16816.F32 R12, R16.reuse, R20, R12 ;  /* 0x00000014100c723c */ /* 0x040f70000000180c */
[----:B------:R5:W5:Y:S02]  /*11b0*/  HMMA.16816.F32 R24, R16, R22, R24 ;  /* 0x000000161018723c */ /* 0x000b640000001818 */
[----:B-----5:R-:W-:Y:S04]  /*11c0*/  LDSM.16.MT88.4 R16, [R6+0x2800] ;  /* 0x002800000610783b */ /* 0x020fe80000004200 */
[----:B------:R-:W1:Y:S02]  /*11d0*/  LDSM.16.MT88.4 R20, [R66+0x800] ;  /* 0x000800004214783b */ /* 0x000e640000004200 */
[----:B-1----:R-:W-:-:S02]  /*11e0*/  HMUL2 R16, R20, R16 ;  /* 0x0000001014107232 */ /* 0x002fc40000000000 */
[----:B------:R-:W-:Y:S02]  /*11f0*/  HMUL2 R17, R21, R17 ;  /* 0x0000001115117232 */ /* 0x000fe40000000000 */
[----:B------:R-:W-:Y:S02]  /*1200*/  HMUL2 R36, R22, R18 ;  /* 0x0000001216247232 */ /* 0x000fe40000000000 */
[----:B------:R-:W-:Y:S02]  /*1210*/  HMUL2 R37, R23, R19 ;  /* 0x0000001317257232 */ /* 0x000fe40000000000 */
[----:B------:R-:W-:Y:S01]  /*1220*/  LDSM.16.MT88.4 R20, [R65+0x800] ;  /* 0x000800004114783b */ /* 0x000fe20000004200 */
[C---:B------:R5:W5:Y:S03]  /*1230*/  HMMA.16816.F32 R32, R28.reuse, R16, R32 ;  /* 0x000000101c20723c */ /* 0x040b660000001820 */
[----:B-----5:R-:W1:Y:S05]  /*1240*/  LDSM.16.MT88.4 R16, [R7+0x2800] ;  /* 0x002800000710783b */ /* 0x020e6a0000004200 */
[----:B------:R5:W5:Y:S01]  /*1250*/  HMMA.16816.F32 R8, R28, R36, R8 ;  /* 0x000000241c08723c */ /* 0x000b620000001808 */
[----:B-1----:R-:W-:-:S02]  /*1260*/  HMUL2 R16, R20, R16 ;  /* 0x0000001014107232 */ /* 0x002fc40000000000 */
[----:B------:R-:W-:-:S04]  /*1270*/  HMUL2 R17, R21, R17 ;  /* 0x0000001115117232 */ /* 0x000fc80000000000 */
[----:B-----5:R-:W-:Y:S02]  /*1280*/  HMUL2 R36, R22, R18 ;  /* 0x0000001216247232 */ /* 0x020fe40000000000 */
[----:B------:R-:W-:Y:S02]  /*1290*/  HMUL2 R37, R23, R19 ;  /* 0x0000001317257232 */ /* 0x000fe40000000000 */
[----:B------:R-:W-:Y:S01]  /*12a0*/  LDSM.16.MT88.4 R20, [R66+0xc00] ;  /* 0x000c00004214783b */ /* 0x000fe20000004200 */
[C---:B------:R5:W5:Y:S03]  /*12b0*/  HMMA.16816.F32 R12, R28.reuse, R16, R12 ;  /* 0x000000101c0c723c */ /* 0x040b66000000180c */
[----:B-----5:R-:W1:Y:S05]  /*12c0*/  LDSM.16.MT88.4 R16, [R6+0x2c00] ;  /* 0x002c00000610783b */ /* 0x020e6a0000004200 */
[----:B------:R5:W-:Y:S02]  /*12d0*/  HMMA.16816.F32 R24, R28, R36, R24 ;  /* 0x000000241c18723c */ /* 0x000be40000001818 */
[----:B-----5:R-:W2:Y:S04]  /*12e0*/  LDSM.16.MT88.4 R36, [R65+0xc00] ;  /* 0x000c00004124783b */ /* 0x020ea80000004200 */
[----:B------:R-:W3:Y:S01]  /*12f0*/  LDSM.16.M88.4 R28, [R44] ;  /* 0x000000002c1c783b */ /* 0x000ee20000000200 */
[----:B-1----:R-:W-:-:S02]  /*1300*/  HMUL2 R16, R20, R16 ;  /* 0x0000001014107232 */ /* 0x002fc40000000000 */
[----:B------:R-:W-:Y:S02]  /*1310*/  HMUL2 R17, R21, R17 ;  /* 0x0000001115117232 */ /* 0x000fe40000000000 */
[----:B------:R-:W-:Y:S02]  /*1320*/  HMUL2 R18, R22, R18 ;  /* 0x0000001216127232 */ /* 0x000fe40000000000 */
[----:B------:R-:W-:Y:S02]  /*1330*/  HMUL2 R19, R23, R19 ;  /* 0x0000001317137232 */ /* 0x000fe40000000000 */
[----:B--2---:R-:W-:Y:S02]  /*1340*/  HMUL2 R36, R36, R40 ;  /* 0x0000002824247232 */ /* 0x004fe40000000000 */
[----:B------:R-:W-:Y:S01]  /*1350*/  HMUL2 R37, R37, R41 ;  /* 0x0000002925257232 */ /* 0x000fe20000000000 */
[----:B---3--:R-:W5:Y:S01]  /*1360*/  HMMA.16816.F32 R32, R28, R16, R32 ;  /* 0x000000101c20723c */ /* 0x008f620000001820 */
[----:B------:R-:W-:-:S02]  /*1370*/  HMUL2 R38, R38, R42 ;  /* 0x0000002a26267232 */ /* 0x000fc40000000000 */
[----:B------:R-:W-:-:S05]  /*1380*/  HMUL2 R39, R39, R43 ;  /* 0x0000002b27277232 */ /* 0x000fca0000000000 */
[C---:B------:R-:W5:Y:S08]  /*1390*/  HMMA.16816.F32 R8, R28.reuse, R18, R8 ;  /* 0x000000121c08723c */ /* 0x040f700000001808 */
[C---:B------:R-:W5:Y:S07]  /*13a0*/  HMMA.16816.F32 R12, R28.reuse, R36, R12 ;  /* 0x000000241c0c723c */ /* 0x040f6e000000180c */
[----:B-----5:R-:W-:Y:S01]  /*13b0*/  STS.64 [R3+0x5000], R32 ;  /* 0x0050002003007388 */ /* 0x020fe20000000a00 */
[----:B------:R-:W5:Y:S03]  /*13c0*/  HMMA.16816.F32 R24, R28, R38, R24 ;  /* 0x000000261c18723c */ /* 0x000f660000001818 */
[----:B------:R-:W-:Y:S04]  /*13d0*/  STS.64 [R3+0x5500], R34 ;  /* 0x0055002203007388 */ /* 0x000fe80000000a00 */
[----:B------:R1:W-:Y:S04]  /*13e0*/  STS.64 [R3+0x5020], R8 ;  /* 0x0050200803007388 */ /* 0x0003e80000000a00 */
[----:B------:R-:W-:Y:S04]  /*13f0*/  STS.64 [R3+0x5520], R10 ;  /* 0x0055200a03007388 */ /* 0x000fe80000000a00 */
[----:B------:R-:W-:Y:S04]  /*1400*/  STS.64 [R3+0x5040], R12 ;  /* 0x0050400c03007388 */ /* 0x000fe80000000a00 */
[----:B------:R-:W-:Y:S01]  /*1410*/  STS.64 [R3+0x5540], R14 ;  /* 0x0055400e03007388 */ /* 0x000fe20000000a00 */
[----:B-1----:R-:W-:-:S02]  /*1420*/  IMAD.MOV.U32 R8, RZ, RZ, R60 ;  /* 0x000000ffff087224 */ /* 0x002fc400078e003c */
[----:B------:R-:W-:Y:S01]  /*1430*/  IMAD.MOV.U32 R9, RZ, RZ, R59 ;  /* 0x000000ffff097224 */ /* 0x000fe200078e003b */
[----:B-----5:R-:W-:Y:S04]  /*1440*/  STS.64 [R3+0x5060], R24 ;  /* 0x0050601803007388 */ /* 0x020fe80000000a00 */
[----:B------:R-:W-:Y:S04]  /*1450*/  STS.64 [R3+0x5560], R26 ;  /* 0x0055601a03007388 */ /* 0x000fe80000000a00 */
[----:B------:R-:W-:Y:S06]  /*1460*/  BAR.SYNC 0x0 ;  /* 0x0000000000007b1d */ /* 0x000fec0000000000 */
[----:B------:R-:W1:Y:S04]  /*1470*/  LDS.128 R20, [R4.X4+0x5000] ;  /* 0x0050000004147984 */ /* 0x000e680000004c00 */
[----:B------:R-:W2:Y:S04]  /*1480*/  LDS.128 R16, [R4.X4+0x5010] ;  /* 0x0050100004107984 */ /* 0x000ea80000004c00 */
[----:B------:R-:W3:Y:S01]  /*1490*/  LDS.128 R12, [R4.X4+0x6400] ;  /* 0x00640000040c7984 */ /* 0x000ee20000004c00 */
[----:B-1----:R-:W-:-:S02]  /*14a0*/  F2FP.PACK_AB R20, R21, R20 ;  /* 0x000000141514723e */ /* 0x002fc400000000ff */
[----:B------:R-:W-:Y:S02]  /*14b0*/  F2FP.PACK_AB R21, R23, R22 ;  /* 0x000000161715723e */ /* 0x000fe400000000ff */
[----:B--2---:R-:W-:Y:S01]  /*14c0*/  F2FP.PACK_AB R22, R17, R16 ;  /* 0x000000101116723e */ /* 0x004fe200000000ff */
[----:B------:R-:W-:Y:S01]  /*14d0*/  IMAD.WIDE R16, R50, 0x2, R8 ;  /* 0x0000000232107825 */ /* 0x000fe200078e0208 */
[----:B------:R-:W-:Y:S01]  /*14e0*/  F2FP.PACK_AB R23, R19, R18 ;  /* 0x000000121317723e */ /* 0x000fe200000000ff */
[----:B------:R-:W1:Y:S01]  /*14f0*/  LDS.128 R8, [R4.X4+0x6410] ;  /* 0x0064100004087984 */ /* 0x000e620000004c00 */
[----:B---3--:R-:W-:Y:S02]  /*1500*/  F2FP.PACK_AB R12, R13, R12 ;  /* 0x0000000c0d0c723e */ /* 0x008fe400000000ff */
[----:B------:R-:W-:Y:S01]  /*1510*/  F2FP.PACK_AB R13, R15, R14 ;  /* 0x0000000e0f0d723e */ /* 0x000fe200000000ff */
[----:B------:R-:W-:Y:S01]  /*1520*/  @P3 STG.E.128 [R16.64], R20 ;  /* 0x0000001410003986 */ /* 0x000fe2000c101d08 */
[----:B-1----:R-:W-:Y:S01]  /*1530*/  F2FP.PACK_AB R14, R9, R8 ;  /* 0x00000008090e723e */ /* 0x002fe200000000ff */
[----:B------:R-:W-:Y:S01]  /*1540*/  IMAD.MOV.U32 R8, RZ, RZ, R62 ;  /* 0x000000ffff087224 */ /* 0x000fe200078e003e */
[----:B------:R-:W-:Y:S01]  /*1550*/  F2FP.PACK_AB R15, R11, R10 ;  /* 0x0000000a0b0f723e */ /* 0x000fe200000000ff */
[----:B------:R-:W-:-:S04]  /*1560*/  IMAD.MOV.U32 R9, RZ, RZ, R61 ;  /* 0x000000ffff097224 */ /* 0x000fc800078e003d */
[----:B------:R-:W-:Y:S01]  /*1570*/  IMAD.WIDE R8, R50, 0x2, R8 ;  /* 0x0000000232087825 */ /* 0x000fe200078e0208 */
[----:B------:R-:W-:Y:S04]  /*1580*/  @P4 STG.E.128 [R16.64+0x20000], R12 ;  /* 0x0200000c10004986 */ /* 0x000fe8000c101d08 */
[----:B------:R-:W-:Y:S06]  /*1590*/  BAR.SYNC 0x0 ;  /* 0x0000000000007b1d */ /* 0x000fec0000000000 */
[----:B------:R-:W-:-:S02]  /*15a0*/  IADD3 R10, P3, R8, 0x20000, RZ ;  /* 0x00020000080a7810 */ /* 0x000fc40007f7e0ff */
[----:B------:R-:W-:Y:S02]  /*15b0*/  PLOP3.LUT P4, PT, P2, PT, PT, 0x80, 0x0 ;  /* 0x000000000000781c */ /* 0x000fe4000178f070 */
[----:B------:R-:W-:Y:S01]  /*15c0*/  ISETP.LT.U32.AND P2, PT, R63, 0x80, P6 ;  /* 0x000000803f00780c */ /* 0x000fe20003741070 */
[----:B------:R-:W-:Y:S01]  /*15d0*/  IMAD.X R11, RZ, RZ, R9, P3 ;  /* 0x000000ffff0b7224 */ /* 0x000fe200018e0609 */
[----:B------:R-:W-:Y:S02]  /*15e0*/  IADD3 R60, P3, R60, 0x40, RZ ;  /* 0x000000403c3c7810 */ /* 0x000fe40007f7e0ff */
[----:B------:R-:W-:Y:S02]  /*15f0*/  SEL R12, RZ, 0x10, !P2 ;  /* 0x00000010ff0c7807 */ /* 0x000fe40005000000 */
[----:B------:R-:W-:Y:S01]  /*1600*/  IADD3 R13, R49, UR6, RZ ;  /* 0x00000006310d7c10 */ /* 0x000fe2000fffe0ff */
[----:B------:R-:W-:Y:S01]  /*1610*/  IMAD.X R59, RZ, RZ, R59, P3 ;  /* 0x000000ffff3b7224 */ /* 0x000fe200018e063b */
[----:B------:R-:W-:-:S02]  /*1620*/  ISETP.GE.U32.AND P3, PT, R64, 0x2, PT ;  /* 0x000000024000780c */ /* 0x000fc40003f66070 */
[----:B------:R-:W-:Y:S01]  /*1630*/  IADD3 R15, R48, UR6, RZ ;  /* 0x00000006300f7c10 */ /* 0x000fe2000fffe0ff */
[----:B------:R-:W-:Y:S01]  /*1640*/  ULEA UR6, UR4, 0x3000, 0xc ;  /* 0x0000300004067891 */ /* 0x000fe2000f8e603f */
[----:B------:R-:W-:-:S04]  /*1650*/  SEL R12, R12, RZ, !P3 ;  /* 0x000000ff0c0c7207 */ /* 0x000fc80005800000 */
[----:B------:R-:W-:-:S13]  /*1660*/  ISETP.NE.U32.AND P6, PT, R12, RZ, PT ;  /* 0x000000ff0c00720c */ /* 0x000fda0003fc5070 */
[----:B------:R-:W-:Y:S01]  /*1670*/  @!PT LDS RZ, [RZ] ;  /* 0x00000000fffff984 */ /* 0x000fe20000000800 */
[----:B------:R-:W-:Y:S01]  /*1680*/  @!PT LDS RZ, [RZ] ;  /* 0x00000000fffff984 */ /* 0x000fe20000000800 */
[----:B------:R-:W-:Y:S01]  /*1690*/  @!PT LDS RZ, [RZ] ;  /* 0x00000000fffff984 */ /* 0x000fe20000000800 */
[----:B------:R1:W-:Y:S01]  /*16a0*/  LDGSTS.E.BYPASS.128 [R13], [R8.64+0x80], P6 ;  /* 0x00000080080d7fae */ /* 0x0003e2000b101c48 */
[----:B------:R-:W-:Y:S02]  /*16b0*/  PLOP3.LUT P6, PT, P5, PT, PT, 0x80, 0x0 ;  /* 0x000000000000781c */ /* 0x000fe40002fcf070 */
[----:B------:R-:W-:-:S04]  /*16c0*/  ISETP.NE.AND P5, PT, R51, RZ, PT ;  /* 0x000000ff3300720c */ /* 0x000fc80003fa5270 */
[C---:B------:R-:W-:Y:S02]  /*16d0*/  ISETP.LT.U32.AND P5, PT, R63.reuse, 0x80, P5 ;  /* 0x000000803f00780c */ /* 0x040fe40002fa1070 */
[----:B------:R-:W-:Y:S02]  /*16e0*/  IADD3 R63, R63, 0x20, RZ ;  /* 0x000000203f3f7810 */ /* 0x000fe40007ffe0ff */
[----:B------:R-:W-:-:S04]  /*16f0*/  SEL R12, RZ, 0x10, !P5 ;  /* 0x00000010ff0c7807 */ /* 0x000fc80006800000 */
[----:B------:R-:W-:Y:S02]  /*1700*/  SEL R12, R12, RZ, !P3 ;  /* 0x000000ff0c0c7207 */ /* 0x000fe40005800000 */
[----:B------:R-:W-:-:S05]  /*1710*/  IADD3 R62, P3, R62, 0x40, RZ ;  /* 0x000000403e3e7810 */ /* 0x000fca0007f7e0ff */
[----:B------:R-:W-:Y:S01]  /*1720*/  IMAD.X R61, RZ, RZ, R61, P3 ;  /* 0x000000ffff3d7224 */ /* 0x000fe200018e063d */
[----:B------:R-:W-:-:S13]  /*1730*/  ISETP.NE.U32.AND P3, PT, R12, RZ, PT ;  /* 0x000000ff0c00720c */ /* 0x000fda0003f65070 */
[----:B------:R1:W-:Y:S01]  /*1740*/  LDGSTS.E.BYPASS.128 [R15], [R10.64+0x80], P3 ;  /* 0x000000800a0f7fae */ /* 0x0003e20009901c48 */
[----:B------:R-:W-:Y:S02]  /*1750*/  PLOP3.LUT P3, PT, P4, PT, PT, 0x80, 0x0 ;  /* 0x000000000000781c */ /* 0x000fe4000276f070 */
[----:B------:R-:W-:Y:S01]  /*1760*/  PLOP3.LUT P4, PT, P6, PT, PT, 0x80, 0x0 ;  /* 0x000000000000781c */ /* 0x000fe2000378f070 */
[----:B------:R-:W0:Y:S01]  /*1770*/  LDGDEPBAR ;  /* 0x00000000000079af */ /* 0x000e220000000000 */
[----:B------:R-:W-:Y:S01]  /*1780*/  ISETP.GE.U32.AND P6, PT, R64, 0x3, PT ;  /* 0x000000034000780c */ /* 0x000fe20003fc6070 */
[----:B------:R-:W-:-:S04]  /*1790*/  DEPBAR.LE SB0, 0x1 ;  /* 0x000080400000791a */ /* 0x000fc80000000000 */
[----:B------:R-:W-:Y:S08]  /*17a0*/  BAR.SYNC 0x0 ;  /* 0x0000000000007b1d */ /* 0x000ff00000000000 */
[----:B-1----:R-:W-:Y:S05]  /*17b0*/  @!P6 BRA `(.L_x_0) ;  /* 0xfffff7100000e947 */ /* 0x002fea000383ffff */
[----:B------:R-:W-:Y:S01]  /*17c0*/  LEA R11, P2, R50, c[0x0][0x160], 0x1 ;  /* 0x00005800320b7a11 */ /* 0x000fe200078408ff */
[----:B------:R-:W-:-:S04]  /*17d0*/  DEPBAR.LE SB0, 0x0 ;  /* 0x000080000000791a */ /* 0x000fc80000000000 */
[----:B------:R-:W-:Y:S01]  /*17e0*/  SHF.R.S32.HI R9, RZ, 0x1f, R50 ;  /* 0x0000001fff097819 */ /* 0x000fe20000011432 */
[----:B------:R-:W-:Y:S01]  /*17f0*/  UMOV UR5, 0x1 ;  /* 0x0000000100057882 */ /* 0x000fe20000000000 */
[----:B------:R-:W-:Y:S06]  /*1800*/  BAR.SYNC 0x0 ;  /* 0x0000000000007b1d */ /* 0x000fec0000000000 */
[----:B------:R-:W-:Y:S01]  /*1810*/  ISETP.NE.AND P5, PT, R52, RZ, PT ;  /* 0x000000ff3400720c */ /* 0x000fe20003fa5270 */
[----:B------:R-:W-:Y:S01]  /*1820*/  UMOV UR4, URZ ;  /* 0x0000003f00047c82 */ /* 0x000fe20008000000 */
[----:B------:R-:W-:Y:S01]  /*1830*/  ISETP.NE.AND P6, PT, R51, RZ, PT ;  /* 0x000000ff3300720c */ /* 0x000fe20003fc5270 */
[----:B------:R-:W-:Y:S01]  /*1840*/  UMOV UR6, 0x3000 ;  /* 0x0000300000067882 */ /* 0x000fe20000000000 */
[----:B------:R-:W-:-:S02]  /*1850*/  IADD3 R8, P3, R11, R54, RZ ;  /* 0x000000360b087210 */ /* 0x000fc40007f7e0ff */
[----:B------:R-:W-:Y:S02]  /*1860*/  LEA.HI.X R12, R50, c[0x0][0x164], R9, 0x1, P2 ;  /* 0x00005900320c7a11 */ /* 0x000fe400010f0c09 */
[----:B------:R-:W-:Y:S02]  /*1870*/  IADD3 R10, P4, R11, R56, RZ ;  /* 0x000000380b0a7210 */ /* 0x000fe40007f9e0ff */
[----:B------:R-:W-:Y:S01]  /*1880*/  PLOP3.LUT P2, PT, P0, PT, PT, 0x80, 0x0 ;  /* 0x000000000000781c */ /* 0x000fe2000074f070 */
[----:B------:R-:W-:Y:S01]  /*1890*/  IMAD.X R9, R12, 0x1, R53, P3 ;  /* 0x000000010c097824 */ /* 0x000fe200018e0635 */
[----:B------:R-:W-:Y:S01]  /*18a0*/  IADD3 R54, P3, R58, c[0x0][0x178], RZ ;  /* 0x00005e003a367a10 */ /* 0x000fe20007f7e0ff */
[----:B------:R-:W-:Y:S01]  /*18b0*/  IMAD.X R11, R12, 0x1, R55, P4 ;  /* 0x000000010c0b7824 */ /* 0x000fe200020e0637 */
[----:B------:R-:W-:Y:S01]  /*18c0*/  PLOP3.LUT P4, PT, P1, PT, PT, 0x80, 0x0 ;  /* 0x000000000000781c */ /* 0x000fe20000f8f070 */
[----:B------:R-:W-:Y:S01]  /*18d0*/  IMAD.MOV.U32 R55, RZ, RZ, -0x1 ;  /* 0xffffffffff377424 */ /* 0x000fe200078e00ff */
[----:B------:R-:W-:Y:S01]  /*18e0*/  @!PT LDS RZ, [RZ] ;  /* 0x00000000fffff984 */ /* 0x000fe20000000800 */
[----:B------:R-:W-:Y:S01]  /*18f0*/  @!PT LDS RZ, [RZ] ;  /* 0x00000000fffff984 */ /* 0x000fe20000000800 */
[----:B------:R-:W-:Y:S01]  /*1900*/  @!PT LDS RZ, [RZ] ;  /* 0x00000000fffff984 */ /* 0x000fe20000000800 */
[----:B------:R1:W-:Y:S01]  /*1910*/  LDGSTS.E.BYPASS.128 [R49+0x3000], [R8.64], P5 ;  /* 0x0300000008317fae */ /* 0x0003e2000a901c48 */
[----:B------:R-:W-:-:S02]  /*1920*/  IADD3.X R53, R57, c[0x0][0x17c], RZ, P3, !PT ;  /* 0x00005f0039357a10 */ /* 0x000fc40001ffe4ff */
[----:B------:R-:W-:Y:S01]  /*1930*/  IADD3 R58, P3, R58, c[0x0][0x160], RZ ;  /* 0x000058003a3a7a10 */ /* 0x000fe20007f7e0ff */
[----:B------:R1:W-:Y:S03]  /*1940*/  LDGSTS.E.BYPASS.128 [R48+0x3000], [R10.64], P6 ;  /* 0x030000000a307fae */ /* 0x0003e6000b101c48 */
[----:B------:R-:W-:Y:S01]  /*1950*/  IADD3.X R59, R57, c[0x0][0x164], RZ, P3, !PT ;  /* 0x00005900393b7a10 */ /* 0x000fe20001ffe4ff */
        /* <DEDUP_REMOVED lines=8> */
[----:B------:R-:W-:-:S04]  /*19e0*/  DEPBAR.LE SB0, 0x1 ;  /* 0x000080400000791a */ /* 0x000fc80000000000 */
[----:B-1----:R-:W-:Y:S06]  /*19f0*/  BAR.SYNC 0x0 ;  /* 0x0000000000007b1d */ /* 0x002fec0000000000 */
.L_x_1:
[----:B------:R-:W-:Y:S01]  /*1a00*/  LEA R57, R0, UR6, 0x1 ;  /* 0x0000000600397c11 */ /* 0x000fe2000f8e08ff */
[----:B------:R-:W-:Y:S01]  /*1a10*/  LDSM.16.MT88.4 R8, [R6+0x2000] ;  /* 0x002000000608783b */ /* 0x000fe20000004200 */
[----:B------:R-:W-:Y:S01]  /*1a20*/  LEA R56, R2, UR6, 0x1 ;  /* 0x0000000602387c11 */ /* 0x000fe2000f8e08ff */
[----:B------:R-:W-:Y:S01]  /*1a30*/  UIADD3 UR5, UR5, 0x1, URZ ;  /* 0x0000000105057890 */ /* 0x000fe2000fffe03f */
[----:B------:R-:W-:Y:S01]  /*1a40*/  ISETP.NE.AND P3, PT, R52, RZ, PT ;  /* 0x000000ff3400720c */ /* 0x000fe20003f65270 */
[----:B------:R-:W1:Y:S01]  /*1a50*/  LDSM.16.MT88.4 R12, [R57] ;  /* 0x00000000390c783b */ /* 0x000e620000004200 */
[----:B------:R-:W-:Y:S01]  /*1a60*/  IADD3 R55, R55, 0x1, RZ ;  /* 0x0000000137377810 */ /* 0x000fe20007ffe0ff */
[----:B------:R-:W-:Y:S01]  /*1a70*/  UISETP.GE.AND UP0, UPT, UR5, 0x2, UPT ;  /* 0x000000020500788c */ /* 0x000fe2000bf06270 */
[----:B------:R-:W-:Y:S01]  /*1a80*/  ISETP.NE.AND P6, PT, R51, RZ, PT ;  /* 0x000000ff3300720c */ /* 0x000fe20003fc5270 */
        /* <DEDUP_REMOVED lines=8> */
[----:B------:R-:W-:Y:S01]  /*1b10*/  LDSM.16.MT88.4 R36, [R56+0x400] ;  /* 0x000400003824783b */ /* 0x000fe20000004200 */
[----:B-1----:R-:W-:Y:S02]  /*1b20*/  HMUL2 R8, R12, R8 ;  /* 0x000000080c087232 */ /* 0x002fe40000000000 */
[----:B------:R-:W-:Y:S02]  /*1b30*/  HMUL2 R9, R13, R9 ;  /* 0x000000090d097232 */ /* 0x000fe40000000000 */
[----:B------:R-:W-:Y:S02]  /*1b40*/  HMUL2 R10, R14, R10 ;  /* 0x0000000a0e0a7232 */ /* 0x000fe40000000000 */
[----:B------:R-:W-:Y:S02]  /*1b50*/  HMUL2 R11, R15, R11 ;  /* 0x0000000b0f0b7232 */ /* 0x000fe40000000000 */
[----:B--2---:R-:W-:Y:S01]  /*1b60*/  HMUL2 R16, R28, R24 ;  /* 0x000000181c107232 */ /* 0x004fe20000000000 */
[----:B------:R-:W-:Y:S01]  /*1b70*/  LDSM.16.MT88.4 R12, [R57+0x400] ;  /* 0x00040000390c783b */ /* 0x000fe20000004200 */
[----:B------:R-:W-:-:S02]  /*1b80*/  HMUL2 R17, R29, R25 ;  /* 0x000000191d117232 */ /* 0x000fc40000000000 */
[----:B------:R-:W-:Y:S01]  /*1b90*/  HMUL2 R26, R30, R26 ;  /* 0x0000001a1e1a7232 */ /* 0x000fe20000000000 */
[C---:B---3--:R-:W5:Y:S01]  /*1ba0*/  HMMA.16816.F32 R40, R20.reuse, R8, RZ ;  /* 0x000000081428723c */ /* 0x048f6200000018ff */
[----:B------:R-:W-:Y:S02]  /*1bb0*/  HMUL2 R27, R31, R27 ;  /* 0x0000001b1f1b7232 */ /* 0x000fe40000000000 */
[----:B------:R-:W-:Y:S05]  /*1bc0*/  LDSM.16.M88.4 R28, [R46] ;  /* 0x000000002e1c783b */ /* 0x000fea0000000200 */
[C---:B------:R5:W5:Y:S02]  /*1bd0*/  HMMA.16816.F32 R32, R20.reuse, R10, RZ ;  /* 0x0000000a1420723c */ /* 0x040b6400000018ff */
[----:B-----5:R-:W1:Y:S06]  /*1be0*/  LDSM.16.MT88.4 R8, [R6+0x2400] ;  /* 0x002400000608783b */ /* 0x020e6c0000004200 */
[C---:B------:R-:W5:Y:S08]  /*1bf0*/  HMMA.16816.F32 R16, R20.reuse, R16, RZ ;  /* 0x000000101410723c */ /* 0x040f7000000018ff */
[----:B------:R5:W5:Y:S02]  /*1c00*/  HMMA.16816.F32 R20, R20, R26, RZ ;  /* 0x0000001a1414723c */ /* 0x000b6400000018ff */
[----:B-----5:R-:W2:Y:S01]  /*1c10*/  LDSM.16.MT88.4 R24, [R7+0x2400] ;  /* 0x002400000718783b */ /* 0x020ea20000004200 */
[----:B-1----:R-:W-:-:S02]  /*1c20*/  HMUL2 R8, R12, R8 ;  /* 0x000000080c087232 */ /* 0x002fc40000000000 */
[----:B------:R-:W-:Y:S02]  /*1c30*/  HMUL2 R9, R13, R9 ;  /* 0x000000090d097232 */ /* 0x000fe40000000000 */
[----:B------:R-:W-:Y:S02]  /*1c40*/  HMUL2 R10, R14, R10 ;  /* 0x0000000a0e0a7232 */ /* 0x000fe40000000000 */
[----:B------:R-:W-:Y:S02]  /*1c50*/  HMUL2 R11, R15, R11 ;  /* 0x0000000b0f0b7232 */ /* 0x000fe40000000000 */
[----:B------:R-:W-:Y:S01]  /*1c60*/  LDSM.16.MT88.4 R12, [R57+0x800] ;  /* 0x00080000390c783b */ /* 0x000fe20000004200 */
[----:B------:R-:W5:Y:S01]  /*1c70*/  HMMA.16816.F32 R40, R28, R8, R40 ;  /* 0x000000081c28723c */ /* 0x000f620000001828 */
[----:B--2---:R-:W-:-:S07]  /*1c80*/  HMUL2 R24, R36, R24 ;  /* 0x0000001824187232 */ /* 0x004fce0000000000 */
[----:B------:R5:W5:Y:S01]  /*1c90*/  HMMA.16816.F32 R32, R28, R10, R32 ;  /* 0x0000000a1c20723c */ /* 0x000b620000001820 */
[----:B------:R-:W-:Y:S01]  /*1ca0*/  HMUL2 R25, R37, R25 ;  /* 0x0000001925197232 */ /* 0x000fe20000000000 */
[----:B-----5:R-:W1:Y:S01]  /*1cb0*/  LDSM.16.MT88.4 R8, [R6+0x2800] ;  /* 0x002800000608783b */ /* 0x020e620000004200 */
[----:B------:R-:W-:Y:S02]  /*1cc0*/  HMUL2 R38, R38, R26 ;  /* 0x0000001a26267232 */ /* 0x000fe40000000000 */
[----:B------:R-:W-:-:S03]  /*1cd0*/  HMUL2 R39, R39, R27 ;  /* 0x0000001b27277232 */ /* 0x000fc60000000000 */
[C---:B------:R5:W5:Y:S02]  /*1ce0*/  HMMA.16816.F32 R16, R28.reuse, R24, R16 ;  /* 0x000000181c10723c */ /* 0x040b640000001810 */
[----:B-----5:R-:W2:Y:S06]  /*1cf0*/  LDSM.16.M88.4 R24, [R45] ;  /* 0x000000002d18783b */ /* 0x020eac0000000200 */
[----:B------:R5:W5:Y:S02]  /*1d00*/  HMMA.16816.F32 R20, R28, R38, R20 ;  /* 0x000000261c14723c */ /* 0x000b640000001814 */
[----:B-----5:R-:W-:Y:S04]  /*1d10*/  LDSM.16.MT88.4 R28, [R7+0x2800] ;  /* 0x00280000071c783b */ /* 0x020fe80000004200 */
[----:B------:R-:W3:Y:S01]  /*1d20*/  LDSM.16.MT88.4 R36, [R56+0x800] ;  /* 0x000800003824783b */ /* 0x000ee20000004200 */
[----:B-1----:R-:W-:-:S02]  /*1d30*/  HMUL2 R8, R12, R8 ;  /* 0x000000080c087232 */ /* 0x002fc40000000000 */
[----:B------:R-:W-:Y:S02]  /*1d40*/  HMUL2 R9, R13, R9 ;  /* 0x000000090d097232 */ /* 0x000fe40000000000 */
[----:B------:R-:W-:Y:S02]  /*1d50*/  HMUL2 R10, R14, R10 ;  /* 0x0000000a0e0a7232 */ /* 0x000fe40000000000 */
[----:B------:R-:W-:Y:S02]  /*1d60*/  HMUL2 R11, R15, R11 ;  /* 0x0000000b0f0b7232 */ /* 0x000fe40000000000 */
[----:B------:R-:W-:Y:S01]  /*1d70*/  LDSM.16.MT88.4 R12, [R57+0xc00] ;  /* 0x000c0000390c783b */ /* 0x000fe20000004200 */
[C---:B--2---:R-:W5:Y:S08]  /*1d80*/  HMMA.16816.F32 R40, R24.reuse, R8, R40 ;  /* 0x000000081828723c */ /* 0x044f700000001828 */
[----:B------:R5:W5:Y:S02]  /*1d90*/  HMMA.16816.F32 R32, R24, R10, R32 ;  /* 0x0000000a1820723c */ /* 0x000b640000001820 */
[----:B-----5:R-:W1:Y:S01]  /*1da0*/  LDSM.16.MT88.4 R8, [R6+0x2c00] ;  /* 0x002c00000608783b */ /* 0x020e620000004200 */
[----:B---3--:R-:W-:-:S02]  /*1db0*/  HMUL2 R28, R36, R28 ;  /* 0x0000001c241c7232 */ /* 0x008fc40000000000 */
[----:B------:R-:W-:Y:S02]  /*1dc0*/  HMUL2 R29, R37, R29 ;  /* 0x0000001d251d7232 */ /* 0x000fe40000000000 */
[----:B------:R-:W-:Y:S02]  /*1dd0*/  HMUL2 R38, R38, R30 ;  /* 0x0000001e26267232 */ /* 0x000fe40000000000 */
[----:B------:R-:W-:-:S03]  /*1de0*/  HMUL2 R39, R39, R31 ;  /* 0x0000001f27277232 */ /* 0x000fc60000000000 */
[C---:B------:R5:W5:Y:S02]  /*1df0*/  HMMA.16816.F32 R16, R24.reuse, R28, R16 ;  /* 0x0000001c1810723c */ /* 0x040b640000001810 */
[----:B-----5:R-:W2:Y:S06]  /*1e00*/  LDSM.16.M88.4 R28, [R44] ;  /* 0x000000002c1c783b */ /* 0x020eac0000000200 */
[----:B------:R5:W-:Y:S02]  /*1e10*/  HMMA.16816.F32 R20, R24, R38, R20 ;  /* 0x000000261814723c */ /* 0x000be40000001814 */
[----:B-----5:R-:W-:Y:S04]  /*1e20*/  LDSM.16.MT88.4 R24, [R7+0x2c00] ;  /* 0x002c00000718783b */ /* 0x020fe80000004200 */
[----:B------:R-:W3:Y:S01]  /*1e30*/  LDSM.16.MT88.4 R36, [R56+0xc00] ;  /* 0x000c00003824783b */ /* 0x000ee20000004200 */
[----:B-1----:R-:W-:-:S02]  /*1e40*/  HMUL2 R8, R12, R8 ;  /* 0x000000080c087232 */ /* 0x002fc40000000000 */
[----:B------:R-:W-:Y:S02]  /*1e50*/  HMUL2 R9, R13, R9 ;  /* 0x000000090d097232 */ /* 0x000fe40000000000 */
[----:B------:R-:W-:Y:S02]  /*1e60*/  HMUL2 R10, R14, R10 ;  /* 0x0000000a0e0a7232 */ /* 0x000fe40000000000 */
[----:B------:R-:W-:-:S03]  /*1e70*/  HMUL2 R11, R15, R11 ;  /* 0x0000000b0f0b7232 */ /* 0x000fc60000000000 */
[C---:B--2---:R-:W5:Y:S08]  /*1e80*/  HMMA.16816.F32 R40, R28.reuse, R8, R40 ;  /* 0x000000081c28723c */ /* 0x044f700000001828 */
[----:B------:R-:W5:Y:S01]  /*1e90*/  HMMA.16816.F32 R32, R28, R10, R32 ;  /* 0x0000000a1c20723c */ /* 0x000f620000001820 */
[----:B---3--:R-:W-:Y:S02]  /*1ea0*/  HMUL2 R24, R36, R24 ;  /* 0x0000001824187232 */ /* 0x008fe40000000000 */
[----:B------:R-:W-:-:S02]  /*1eb0*/  HMUL2 R25, R37, R25 ;  /* 0x0000001925197232 */ /* 0x000fc40000000000 */
[----:B------:R-:W-:Y:S02]  /*1ec0*/  HMUL2 R26, R38, R26 ;  /* 0x0000001a261a7232 */ /* 0x000fe40000000000 */
[----:B------:R-:W-:-:S03]  /*1ed0*/  HMUL2 R27, R39, R27 ;  /* 0x0000001b271b7232 */ /* 0x000fc60000000000 */
[C---:B------:R-:W5:Y:S05]  /*1ee0*/  HMMA.16816.F32 R16, R28.reuse, R24, R16 ;  /* 0x000000181c10723c */ /* 0x040f6a0000001810 */
[----:B-----5:R-:W-:Y:S04]  /*1ef0*/  STS.64 [R3+0x5000], R40 ;  /* 0x0050002803007388 */ /* 0x020fe80000000a00 */
[----:B------:R-:W-:Y:S01]  /*1f00*/  STS.64 [R3+0x5500], R42 ;  /* 0x0055002a03007388 */ /* 0x000fe20000000a00 */
[----:B------:R-:W5:Y:S03]  /*1f10*/  HMMA.16816.F32 R20, R28, R26, R20 ;  /* 0x0000001a1c14723c */ /* 0x000f660000001814 */
[----:B------:R-:W-:Y:S04]  /*1f20*/  STS.64 [R3+0x5020], R32 ;  /* 0x0050202003007388 */ /* 0x000fe80000000a00 */
[----:B------:R-:W-:Y:S06]  /*1f30*/  STS.64 [R3+0x5520], R34 ;  /* 0x0055202203007388 */ /* 0x000fec0000000a00 */
[----:B------:R1:W-:Y:S04]  /*1f40*/  STS.64 [R3+0x5040], R16 ;  /* 0x0050401003007388 */ /* 0x0003e80000000a00 */
[----:B------:R-:W-:Y:S06]  /*1f50*/  STS.64 [R3+0x5540], R18 ;  /* 0x0055401203007388 */ /* 0x000fec0000000a00 */
[----:B-----5:R-:W-:Y:S04]  /*1f60*/  STS.64 [R3+0x5060], R20 ;  /* 0x0050601403007388 */ /* 0x020fe80000000a00 */
[----:B------:R-:W-:Y:S01]  /*1f70*/  STS.64 [R3+0x5560], R22 ;  /* 0x0055601603007388 */ /* 0x000fe20000000a00 */
[----:B-1----:R-:W-:-:S02]  /*1f80*/  IMAD.MOV.U32 R16, RZ, RZ, R54 ;  /* 0x000000ffff107224 */ /* 0x002fc400078e0036 */
[----:B------:R-:W-:Y:S01]  /*1f90*/  IMAD.MOV.U32 R17, RZ, RZ, R53 ;  /* 0x000000ffff117224 */ /* 0x000fe200078e0035 */
[----:B------:R-:W-:Y:S06]  /*1fa0*/  BAR.SYNC 0x0 ;  /* 0x0000000000007b1d */ /* 0x000fec0000000000 */
[----:B------:R-:W1:Y:S01]  /*1fb0*/  LDS.128 R28, [R4.X4+0x5000] ;  /* 0x00500000041c7984 */ /* 0x000e620000004c00 */
[----:B------:R-:W-:Y:S01]  /*1fc0*/  IMAD.WIDE R16, R50, 0x2, R16 ;  /* 0x0000000232107825 */ /* 0x000fe200078e0210 */
[----:B------:R-:W-:Y:S02]  /*1fd0*/  IADD3 R19, R49, UR6, RZ ;  /* 0x0000000631137c10 */ /* 0x000fe4000fffe0ff */
[----:B------:R-:W2:Y:S04]  /*1fe0*/  LDS.128 R24, [R4.X4+0x5010] ;  /* 0x0050100004187984 */ /* 0x000ea80000004c00 */
[----:B------:R-:W3:Y:S04]  /*1ff0*/  LDS.128 R8, [R4.X4+0x6400] ;  /* 0x0064000004087984 */ /* 0x000ee80000004c00 */
[----:B------:R-:W4:Y:S01]  /*2000*/  LDS.128 R12, [R4.X4+0x6410] ;  /* 0x00641000040c7984 */ /* 0x000f220000004c00 */
[----:B-1----:R-:W-:-:S02]  /*2010*/  F2FP.PACK_AB R28, R29, R28 ;  /* 0x0000001c1d1c723e */ /* 0x002fc400000000ff */
[----:B------:R-:W-:Y:S02]  /*2020*/  F2FP.PACK_AB R29, R31, R30 ;  /* 0x0000001e1f1d723e */ /* 0x000fe400000000ff */
[----:B--2---:R-:W-:Y:S02]  /*2030*/  F2FP.PACK_AB R30, R25, R24 ;  /* 0x00000018191e723e */ /* 0x004fe400000000ff */
[----:B------:R-:W-:Y:S02]  /*2040*/  F2FP.PACK_AB R31, R27, R26 ;  /* 0x0000001a1b1f723e */ /* 0x000fe400000000ff */
[----:B---3--:R-:W-:Y:S02]  /*2050*/  F2FP.PACK_AB R8, R9, R8 ;  /* 0x000000080908723e */ /* 0x008fe400000000ff */
[----:B------:R-:W-:Y:S01]  /*2060*/  F2FP.PACK_AB R9, R11, R10 ;  /* 0x0000000a0b09723e */ /* 0x000fe200000000ff */
[----:B------:R-:W-:Y:S01]  /*2070*/  @P2 STG.E.128 [R16.64], R28 ;  /* 0x0000001c10002986 */ /* 0x000fe2000c101d08 */
[----:B------:R-:W-:-:S02]  /*2080*/  PLOP3.LUT P2, PT, P0, PT, PT, 0x80, 0x0 ;  /* 0x000000000000781c */ /* 0x000fc4000074f070 */
[----:B------:R-:W-:Y:S02]  /*2090*/  ISETP.LT.U32.AND P0, PT, R5, 0x80, P3 ;  /* 0x000000800500780c */ /* 0x000fe40001f01070 */
[----:B----4-:R-:W-:Y:S02]  /*20a0*/  F2FP.PACK_AB R10, R13, R12 ;  /* 0x0000000c0d0a723e */ /* 0x010fe400000000ff */
[----:B------:R-:W-:Y:S02]  /*20b0*/  ISETP.GE.U32.AND P3, PT, R55, 0x2, PT ;  /* 0x000000023700780c */ /* 0x000fe40003f66070 */
[----:B------:R-:W-:Y:S02]  /*20c0*/  SEL R12, RZ, 0x10, !P0 ;  /* 0x00000010ff0c7807 */ /* 0x000fe40004000000 */
[----:B------:R-:W-:Y:S02]  /*20d0*/  F2FP.PACK_AB R11, R15, R14 ;  /* 0x0000000e0f0b723e */ /* 0x000fe400000000ff */
[----:B------:R-:W-:-:S03]  /*20e0*/  SEL R12, R12, RZ, !P3 ;  /* 0x000000ff0c0c7207 */ /* 0x000fc60005800000 */
[----:B------:R-:W-:Y:S04]  /*20f0*/  @P4 STG.E.128 [R16.64+0x20000], R8 ;  /* 0x0200000810004986 */ /* 0x000fe8000c101d08 */
[----:B------:R-:W-:Y:S06]  /*2100*/  BAR.SYNC 0x0 ;  /* 0x0000000000007b1d */ /* 0x000fec0000000000 */
[----:B------:R-:W-:Y:S01]  /*2110*/  ISETP.NE.U32.AND P4, PT, R12, RZ, PT ;  /* 0x000000ff0c00720c */ /* 0x000fe20003f85070 */
[----:B------:R-:W-:-:S05]  /*2120*/  IMAD.WIDE R12, R50, 0x2, R58 ;  /* 0x00000002320c7825 */ /* 0x000fca00078e023a */
[----:B------:R-:W-:Y:S02]  /*2130*/  IADD3 R14, P5, R12, 0x20000, RZ ;  /* 0x000200000c0e7810 */ /* 0x000fe40007fbe0ff */
[----:B------:R-:W-:Y:S01]  /*2140*/  IADD3 R9, R48, UR6, RZ ;  /* 0x0000000630097c10 */ /* 0x000fe2000fffe0ff */
[----:B------:R-:W-:Y:S02]  /*2150*/  ULEA UR6, UR4, 0x3000, 0xc ;  /* 0x0000300004067891 */ /* 0x000fe4000f8e603f */
[----:B------:R-:W-:Y:S02]  /*2160*/  IMAD.X R15, RZ, RZ, R13, P5 ;  /* 0x000000ffff0f7224 */ /* 0x000fe400028e060d */
[----:B------:R-:W-:Y:S01]  /*2170*/  @!PT LDS RZ, [RZ] ;  /* 0x00000000fffff984 */ /* 0x000fe20000000800 */
[----:B------:R-:W-:Y:S01]  /*2180*/  @!PT LDS RZ, [RZ] ;  /* 0x00000000fffff984 */ /* 0x000fe20000000800 */
[----:B------:R-:W-:Y:S01]  /*2190*/  @!PT LDS RZ, [RZ] ;  /* 0x00000000fffff984 */ /* 0x000fe20000000800 */
[----:B------:R1:W-:Y:S01]  /*21a0*/  LDGSTS.E.BYPASS.128 [R19], [R12.64+0x80], P4 ;  /* 0x000000800c137fae */ /* 0x0003e2000a101c48 */
[----:B------:R-:W-:Y:S02]  /*21b0*/  PLOP3.LUT P4, PT, P1, PT, PT, 0x80, 0x0 ;  /* 0x000000000000781c */ /* 0x000fe40000f8f070 */
[----:B------:R-:W-:-:S02]  /*21c0*/  ISETP.LT.U32.AND P1, PT, R5, 0x80, P6 ;  /* 0x000000800500780c */ /* 0x000fc40003721070 */
[----:B------:R-:W-:Y:S02]  /*21d0*/  IADD3 R5, R5, 0x20, RZ ;  /* 0x0000002005057810 */ /* 0x000fe40007ffe0ff */
[----:B------:R-:W-:-:S04]  /*21e0*/  SEL R8, RZ, 0x10, !P1 ;  /* 0x00000010ff087807 */ /* 0x000fc80004800000 */
[----:B------:R-:W-:-:S04]  /*21f0*/  SEL R8, R8, RZ, !P3 ;  /* 0x000000ff08087207 */ /* 0x000fc80005800000 */
[----:B------:R-:W-:-:S13]  /*2200*/  ISETP.NE.U32.AND P3, PT, R8, RZ, PT ;  /* 0x000000ff0800720c */ /* 0x000fda0003f65070 */
[----:B------:R1:W-:Y:S01]  /*2210*/  LDGSTS.E.BYPASS.128 [R9], [R14.64+0x80], P3 ;  /* 0x000000800e097fae */ /* 0x0003e20009901c48 */
[----:B------:R-:W-:-:S03]  /*2220*/  IADD3 R54, P3, R54, 0x40, RZ ;  /* 0x0000004036367810 */ /* 0x000fc60007f7e0ff */
[----:B------:R-:W0:Y:S02]  /*2230*/  LDGDEPBAR ;  /* 0x00000000000079af */ /* 0x000e240000000000 */
[----:B------:R-:W-:Y:S01]  /*2240*/  IMAD.X R53, RZ, RZ, R53, P3 ;  /* 0x000000ffff357224 */ /* 0x000fe200018e0635 */
[----:B------:R-:W-:-:S05]  /*2250*/  IADD3 R58, P3, R58, 0x40, RZ ;  /* 0x000000403a3a7810 */ /* 0x000fca0007f7e0ff */
[----:B------:R-:W-:Y:S01]  /*2260*/  IMAD.X R59, RZ, RZ, R59, P3 ;  /* 0x000000ffff3b7224 */ /* 0x000fe200018e063b */
[----:B------:R-:W-:Y:S01]  /*2270*/  ISETP.GE.U32.AND P3, PT, R55, 0x3, PT ;  /* 0x000000033700780c */ /* 0x000fe20003f66070 */
[----:B------:R-:W-:-:S04]  /*2280*/  DEPBAR.LE SB0, 0x1 ;  /* 0x000080400000791a */ /* 0x000fc80000000000 */
[----:B------:R-:W-:Y:S08]  /*2290*/  BAR.SYNC 0x0 ;  /* 0x0000000000007b1d */ /* 0x000ff00000000000 */
[----:B-1----:R-:W-:Y:S05]  /*22a0*/  @!P3 BRA `(.L_x_1) ;  /* 0xfffff7500000b947 */ /* 0x002fea000383ffff */
[----:B------:R-:W-:-:S04]  /*22b0*/  DEPBAR.LE SB0, 0x0 ;  /* 0x000080000000791a */ /* 0x000fc80000000000 */
[----:B------:R-:W-:Y:S06]  /*22c0*/  BAR.SYNC 0x0 ;  /* 0x0000000000007b1d */ /* 0x000fec0000000000 */
[----:B------:R-:W-:Y:S05]  /*22d0*/  EXIT ;  /* 0x000000000000794d */ /* 0x000fea0003800000 */
.L_x_2:
[----:B------:R-:W-:-:S00]  /*22e0*/  BRA `(.L_x_2) ;  /* 0xfffffff000007947 */ /* 0x000fc0000383ffff */
[----:B------:R-:W-:-:S00]  /*22f0*/  NOP ;  /* 0x0000000000007918 */ /* 0x000fc00000000000 */
        /* <DEDUP_REMOVED lines=8> */
.L_x_3:


//--------------------- .nv.shared.recompute_w_u_fwd_kernel --------------------------
	.section	.nv.shared.recompute_w_u_fwd_kernel,"aw",@nobits
	.align	16
